//
// Generated by NVIDIA NVVM Compiler
//
// Compiler Build ID: CL-36424714
// Cuda compilation tools, release 13.0, V13.0.88
// Based on NVVM 20.0.0
//

.version 9.0
.target sm_100
.address_size 64

	// .globl	highpass_batch_f32
.func  (.param .align 16 .b8 func_retval0[16]) __internal_trig_reduction_slowpathd
(
	.param .b64 __internal_trig_reduction_slowpathd_param_0
)
;
.global .align 8 .b8 __cudart_i2opi_d[144] = {8, 93, 141, 31, 177, 95, 251, 107, 234, 146, 82, 138, 247, 57, 7, 61, 123, 241, 229, 235, 199, 186, 39, 117, 45, 234, 95, 158, 102, 63, 70, 79, 183, 9, 203, 39, 207, 126, 54, 109, 31, 109, 10, 90, 139, 17, 47, 239, 15, 152, 5, 222, 255, 151, 248, 31, 59, 40, 249, 189, 139, 95, 132, 156, 244, 57, 83, 131, 57, 214, 145, 57, 65, 126, 95, 180, 38, 112, 156, 233, 132, 68, 187, 46, 245, 53, 130, 232, 62, 167, 41, 177, 28, 235, 29, 254, 28, 146, 209, 9, 234, 46, 73, 6, 224, 210, 77, 66, 58, 110, 36, 183, 97, 197, 187, 222, 171, 99, 81, 254, 65, 144, 67, 60, 153, 149, 98, 219, 192, 221, 52, 245, 209, 87, 39, 252, 41, 21, 68, 78, 110, 131, 249, 162};
.global .align 16 .b8 __cudart_sin_cos_coeffs[128] = {70, 210, 176, 44, 241, 229, 90, 190, 146, 227, 172, 105, 227, 29, 199, 62, 161, 98, 219, 25, 160, 1, 42, 191, 24, 8, 17, 17, 17, 17, 129, 63, 84, 85, 85, 85, 85, 85, 197, 191, 0, 0, 0, 0, 0, 0, 0, 0, 0, 0, 0, 0, 0, 0, 0, 0, 100, 129, 253, 32, 131, 255, 168, 189, 40, 133, 239, 193, 167, 238, 33, 62, 217, 230, 6, 142, 79, 126, 146, 190, 233, 188, 221, 25, 160, 1, 250, 62, 71, 93, 193, 22, 108, 193, 86, 191, 81, 85, 85, 85, 85, 85, 165, 63, 0, 0, 0, 0, 0, 0, 224, 191, 0, 0, 0, 0, 0, 0, 240, 63};

.visible .entry highpass_batch_f32(
	.param .u64 .ptr .align 1 highpass_batch_f32_param_0,
	.param .u64 .ptr .align 1 highpass_batch_f32_param_1,
	.param .u32 highpass_batch_f32_param_2,
	.param .u32 highpass_batch_f32_param_3,
	.param .u64 .ptr .align 1 highpass_batch_f32_param_4
)
{
	.reg .pred 	%p<25>;
	.reg .b32 	%r<55>;
	.reg .b32 	%f<32>;
	.reg .b64 	%rd<48>;
	.reg .b64 	%fd<154>;

	ld.param.u64 	%rd14, [highpass_batch_f32_param_0];
	ld.param.u64 	%rd13, [highpass_batch_f32_param_1];
	ld.param.u32 	%r26, [highpass_batch_f32_param_2];
	ld.param.u32 	%r27, [highpass_batch_f32_param_3];
	ld.param.u64 	%rd15, [highpass_batch_f32_param_4];
	cvta.to.global.u64 	%rd1, %rd15;
	cvta.to.global.u64 	%rd2, %rd14;
	mov.u32 	%r1, %ctaid.x;
	setp.ge.s32 	%p1, %r1, %r27;
	setp.lt.s32 	%p2, %r26, 1;
	or.pred  	%p3, %p2, %p1;
	@%p3 bra 	$L__BB0_25;
	cvta.to.global.u64 	%rd16, %rd13;
	mul.wide.u32 	%rd17, %r1, 4;
	add.s64 	%rd18, %rd16, %rd17;
	ld.global.nc.u32 	%r2, [%rd18];
	setp.lt.s32 	%p4, %r2, 1;
	setp.gt.s32 	%p5, %r2, %r26;
	or.pred  	%p6, %p4, %p5;
	@%p6 bra 	$L__BB0_25;
	cvt.rn.f64.u32 	%fd29, %r2;
	mov.f64 	%fd30, 0d401921FB54442D18;
	div.rn.f64 	%fd1, %fd30, %fd29;
	setp.neu.f64 	%p7, %fd1, 0d7FF0000000000000;
	@%p7 bra 	$L__BB0_4;
	mov.f64 	%fd36, 0d0000000000000000;
	mov.f64 	%fd37, 0d7FF0000000000000;
	mul.rn.f64 	%fd144, %fd37, %fd36;
	mov.b32 	%r48, 1;
	bra.uni 	$L__BB0_7;
$L__BB0_4:
	mul.f64 	%fd31, %fd1, 0d3FE45F306DC9C883;
	cvt.rni.s32.f64 	%r47, %fd31;
	cvt.rn.f64.s32 	%fd32, %r47;
	fma.rn.f64 	%fd33, %fd32, 0dBFF921FB54442D18, %fd1;
	fma.rn.f64 	%fd34, %fd32, 0dBC91A62633145C00, %fd33;
	fma.rn.f64 	%fd144, %fd32, 0dB97B839A252049C0, %fd34;
	setp.ltu.f64 	%p8, %fd1, 0d41E0000000000000;
	@%p8 bra 	$L__BB0_6;
	{ // callseq 0, 0
	.param .b64 param0;
	st.param.f64 	[param0], %fd1;
	.param .align 16 .b8 retval0[16];
	call.uni (retval0), 
	__internal_trig_reduction_slowpathd, 
	(
	param0
	);
	ld.param.f64 	%fd144, [retval0];
	ld.param.b32 	%r47, [retval0+8];
	} // callseq 0
$L__BB0_6:
	add.s32 	%r48, %r47, 1;
$L__BB0_7:
	shl.b32 	%r30, %r48, 6;
	cvt.u64.u32 	%rd19, %r30;
	and.b64  	%rd20, %rd19, 64;
	mov.u64 	%rd21, __cudart_sin_cos_coeffs;
	add.s64 	%rd22, %rd21, %rd20;
	mul.rn.f64 	%fd38, %fd144, %fd144;
	and.b32  	%r31, %r48, 1;
	setp.eq.b32 	%p9, %r31, 1;
	selp.f64 	%fd39, 0dBDA8FF8320FD8164, 0d3DE5DB65F9785EBA, %p9;
	ld.global.nc.v2.f64 	{%fd40, %fd41}, [%rd22];
	fma.rn.f64 	%fd42, %fd39, %fd38, %fd40;
	fma.rn.f64 	%fd43, %fd42, %fd38, %fd41;
	ld.global.nc.v2.f64 	{%fd44, %fd45}, [%rd22+16];
	fma.rn.f64 	%fd46, %fd43, %fd38, %fd44;
	fma.rn.f64 	%fd47, %fd46, %fd38, %fd45;
	ld.global.nc.v2.f64 	{%fd48, %fd49}, [%rd22+32];
	fma.rn.f64 	%fd50, %fd47, %fd38, %fd48;
	fma.rn.f64 	%fd51, %fd50, %fd38, %fd49;
	fma.rn.f64 	%fd52, %fd51, %fd144, %fd144;
	fma.rn.f64 	%fd53, %fd51, %fd38, 0d3FF0000000000000;
	selp.f64 	%fd54, %fd53, %fd52, %p9;
	and.b32  	%r32, %r48, 2;
	setp.eq.s32 	%p10, %r32, 0;
	mov.f64 	%fd55, 0d0000000000000000;
	sub.f64 	%fd56, %fd55, %fd54;
	selp.f64 	%fd7, %fd54, %fd56, %p10;
	abs.f64 	%fd57, %fd7;
	setp.lt.f64 	%p11, %fd57, 0d3D719799812DEA11;
	@%p11 bra 	$L__BB0_25;
	setp.neu.f64 	%p12, %fd1, 0d7FF0000000000000;
	@%p12 bra 	$L__BB0_10;
	mov.f64 	%fd63, 0d0000000000000000;
	mov.f64 	%fd64, 0d7FF0000000000000;
	mul.rn.f64 	%fd145, %fd64, %fd63;
	mov.b32 	%r49, 0;
	bra.uni 	$L__BB0_12;
$L__BB0_10:
	mul.f64 	%fd58, %fd1, 0d3FE45F306DC9C883;
	cvt.rni.s32.f64 	%r49, %fd58;
	cvt.rn.f64.s32 	%fd59, %r49;
	fma.rn.f64 	%fd60, %fd59, 0dBFF921FB54442D18, %fd1;
	fma.rn.f64 	%fd61, %fd59, 0dBC91A62633145C00, %fd60;
	fma.rn.f64 	%fd145, %fd59, 0dB97B839A252049C0, %fd61;
	setp.ltu.f64 	%p13, %fd1, 0d41E0000000000000;
	@%p13 bra 	$L__BB0_12;
	{ // callseq 1, 0
	.param .b64 param0;
	st.param.f64 	[param0], %fd1;
	.param .align 16 .b8 retval0[16];
	call.uni (retval0), 
	__internal_trig_reduction_slowpathd, 
	(
	param0
	);
	ld.param.f64 	%fd145, [retval0];
	ld.param.b32 	%r49, [retval0+8];
	} // callseq 1
$L__BB0_12:
	shl.b32 	%r35, %r49, 6;
	cvt.u64.u32 	%rd23, %r35;
	and.b64  	%rd24, %rd23, 64;
	add.s64 	%rd26, %rd21, %rd24;
	mul.rn.f64 	%fd65, %fd145, %fd145;
	and.b32  	%r36, %r49, 1;
	setp.eq.b32 	%p14, %r36, 1;
	selp.f64 	%fd66, 0dBDA8FF8320FD8164, 0d3DE5DB65F9785EBA, %p14;
	ld.global.nc.v2.f64 	{%fd67, %fd68}, [%rd26];
	fma.rn.f64 	%fd69, %fd66, %fd65, %fd67;
	fma.rn.f64 	%fd70, %fd69, %fd65, %fd68;
	ld.global.nc.v2.f64 	{%fd71, %fd72}, [%rd26+16];
	fma.rn.f64 	%fd73, %fd70, %fd65, %fd71;
	fma.rn.f64 	%fd74, %fd73, %fd65, %fd72;
	ld.global.nc.v2.f64 	{%fd75, %fd76}, [%rd26+32];
	fma.rn.f64 	%fd77, %fd74, %fd65, %fd75;
	fma.rn.f64 	%fd78, %fd77, %fd65, %fd76;
	fma.rn.f64 	%fd79, %fd78, %fd145, %fd145;
	fma.rn.f64 	%fd80, %fd78, %fd65, 0d3FF0000000000000;
	selp.f64 	%fd81, %fd80, %fd79, %p14;
	and.b32  	%r37, %r49, 2;
	setp.eq.s32 	%p15, %r37, 0;
	mov.f64 	%fd82, 0d0000000000000000;
	sub.f64 	%fd83, %fd82, %fd81;
	selp.f64 	%fd84, %fd81, %fd83, %p15;
	add.f64 	%fd85, %fd84, 0dBFF0000000000000;
	div.rn.f64 	%fd86, %fd85, %fd7;
	add.f64 	%fd87, %fd86, 0d3FF0000000000000;
	fma.rn.f64 	%fd12, %fd87, 0dBFE0000000000000, 0d3FF0000000000000;
	mov.f64 	%fd88, 0d3FF0000000000000;
	sub.f64 	%fd13, %fd88, %fd87;
	mul.lo.s32 	%r11, %r26, %r1;
	ld.global.nc.f32 	%f1, [%rd2];
	mul.wide.u32 	%rd27, %r11, 4;
	add.s64 	%rd3, %rd1, %rd27;
	st.global.f32 	[%rd3], %f1;
	setp.lt.u32 	%p16, %r26, 2;
	@%p16 bra 	$L__BB0_25;
	cvt.f64.f32 	%fd150, %f1;
	add.s32 	%r12, %r26, -1;
	add.s32 	%r39, %r26, -2;
	and.b32  	%r13, %r12, 7;
	setp.lt.u32 	%p17, %r39, 7;
	mov.b32 	%r53, 1;
	mov.f64 	%fd151, %fd150;
	@%p17 bra 	$L__BB0_17;
	and.b32  	%r41, %r12, -8;
	neg.s32 	%r51, %r41;
	add.s32 	%r42, %r11, 1;
	mul.wide.u32 	%rd28, %r42, 4;
	add.s64 	%rd47, %rd1, %rd28;
	add.s64 	%rd46, %rd2, 16;
	add.s64 	%rd30, %rd27, %rd1;
	add.s64 	%rd45, %rd30, 16;
	mov.b32 	%r50, 0;
	mov.f64 	%fd151, %fd150;
$L__BB0_15:
	.pragma "nounroll";
	ld.global.nc.f32 	%f2, [%rd46+-12];
	cvt.f64.f32 	%fd89, %f2;
	sub.f64 	%fd90, %fd89, %fd151;
	mul.f64 	%fd91, %fd12, %fd90;
	fma.rn.f64 	%fd92, %fd13, %fd150, %fd91;
	cvt.rn.f32.f64 	%f3, %fd92;
	st.global.f32 	[%rd47], %f3;
	ld.global.nc.f32 	%f4, [%rd46+-8];
	cvt.f64.f32 	%fd93, %f4;
	sub.f64 	%fd94, %fd93, %fd89;
	mul.f64 	%fd95, %fd12, %fd94;
	fma.rn.f64 	%fd96, %fd13, %fd92, %fd95;
	cvt.rn.f32.f64 	%f5, %fd96;
	st.global.f32 	[%rd45+-8], %f5;
	ld.global.nc.f32 	%f6, [%rd46+-4];
	cvt.f64.f32 	%fd97, %f6;
	sub.f64 	%fd98, %fd97, %fd93;
	mul.f64 	%fd99, %fd12, %fd98;
	fma.rn.f64 	%fd100, %fd13, %fd96, %fd99;
	cvt.rn.f32.f64 	%f7, %fd100;
	st.global.f32 	[%rd45+-4], %f7;
	ld.global.nc.f32 	%f8, [%rd46];
	cvt.f64.f32 	%fd101, %f8;
	sub.f64 	%fd102, %fd101, %fd97;
	mul.f64 	%fd103, %fd12, %fd102;
	fma.rn.f64 	%fd104, %fd13, %fd100, %fd103;
	cvt.rn.f32.f64 	%f9, %fd104;
	st.global.f32 	[%rd45], %f9;
	ld.global.nc.f32 	%f10, [%rd46+4];
	cvt.f64.f32 	%fd105, %f10;
	sub.f64 	%fd106, %fd105, %fd101;
	mul.f64 	%fd107, %fd12, %fd106;
	fma.rn.f64 	%fd108, %fd13, %fd104, %fd107;
	cvt.rn.f32.f64 	%f11, %fd108;
	st.global.f32 	[%rd45+4], %f11;
	ld.global.nc.f32 	%f12, [%rd46+8];
	cvt.f64.f32 	%fd109, %f12;
	sub.f64 	%fd110, %fd109, %fd105;
	mul.f64 	%fd111, %fd12, %fd110;
	fma.rn.f64 	%fd112, %fd13, %fd108, %fd111;
	cvt.rn.f32.f64 	%f13, %fd112;
	st.global.f32 	[%rd45+8], %f13;
	ld.global.nc.f32 	%f14, [%rd46+12];
	cvt.f64.f32 	%fd113, %f14;
	sub.f64 	%fd114, %fd113, %fd109;
	mul.f64 	%fd115, %fd12, %fd114;
	fma.rn.f64 	%fd116, %fd13, %fd112, %fd115;
	cvt.rn.f32.f64 	%f15, %fd116;
	st.global.f32 	[%rd45+12], %f15;
	ld.global.nc.f32 	%f16, [%rd46+16];
	cvt.f64.f32 	%fd151, %f16;
	sub.f64 	%fd117, %fd151, %fd113;
	mul.f64 	%fd118, %fd12, %fd117;
	fma.rn.f64 	%fd150, %fd13, %fd116, %fd118;
	cvt.rn.f32.f64 	%f17, %fd150;
	st.global.f32 	[%rd45+16], %f17;
	add.s32 	%r51, %r51, 8;
	add.s32 	%r50, %r50, 8;
	add.s64 	%rd47, %rd47, 32;
	add.s64 	%rd46, %rd46, 32;
	add.s64 	%rd45, %rd45, 32;
	setp.ne.s32 	%p18, %r51, 0;
	@%p18 bra 	$L__BB0_15;
	add.s32 	%r53, %r50, 1;
$L__BB0_17:
	setp.eq.s32 	%p19, %r13, 0;
	@%p19 bra 	$L__BB0_25;
	and.b32  	%r21, %r12, 3;
	setp.lt.u32 	%p20, %r13, 4;
	@%p20 bra 	$L__BB0_20;
	mul.wide.u32 	%rd31, %r53, 4;
	add.s64 	%rd32, %rd2, %rd31;
	ld.global.nc.f32 	%f18, [%rd32];
	cvt.f64.f32 	%fd119, %f18;
	sub.f64 	%fd120, %fd119, %fd151;
	mul.f64 	%fd121, %fd12, %fd120;
	fma.rn.f64 	%fd122, %fd13, %fd150, %fd121;
	cvt.rn.f32.f64 	%f19, %fd122;
	add.s32 	%r43, %r53, %r11;
	mul.wide.u32 	%rd33, %r43, 4;
	add.s64 	%rd34, %rd1, %rd33;
	st.global.f32 	[%rd34], %f19;
	ld.global.nc.f32 	%f20, [%rd32+4];
	cvt.f64.f32 	%fd123, %f20;
	sub.f64 	%fd124, %fd123, %fd119;
	mul.f64 	%fd125, %fd12, %fd124;
	fma.rn.f64 	%fd126, %fd13, %fd122, %fd125;
	cvt.rn.f32.f64 	%f21, %fd126;
	add.s64 	%rd35, %rd3, %rd31;
	st.global.f32 	[%rd35+4], %f21;
	ld.global.nc.f32 	%f22, [%rd32+8];
	cvt.f64.f32 	%fd127, %f22;
	sub.f64 	%fd128, %fd127, %fd123;
	mul.f64 	%fd129, %fd12, %fd128;
	fma.rn.f64 	%fd130, %fd13, %fd126, %fd129;
	cvt.rn.f32.f64 	%f23, %fd130;
	st.global.f32 	[%rd35+8], %f23;
	ld.global.nc.f32 	%f24, [%rd32+12];
	cvt.f64.f32 	%fd151, %f24;
	sub.f64 	%fd131, %fd151, %fd127;
	mul.f64 	%fd132, %fd12, %fd131;
	fma.rn.f64 	%fd150, %fd13, %fd130, %fd132;
	cvt.rn.f32.f64 	%f25, %fd150;
	st.global.f32 	[%rd35+12], %f25;
	add.s32 	%r53, %r53, 4;
$L__BB0_20:
	setp.eq.s32 	%p21, %r21, 0;
	@%p21 bra 	$L__BB0_25;
	setp.eq.s32 	%p22, %r21, 1;
	@%p22 bra 	$L__BB0_23;
	mul.wide.u32 	%rd36, %r53, 4;
	add.s64 	%rd37, %rd2, %rd36;
	ld.global.nc.f32 	%f26, [%rd37];
	cvt.f64.f32 	%fd133, %f26;
	sub.f64 	%fd134, %fd133, %fd151;
	mul.f64 	%fd135, %fd12, %fd134;
	fma.rn.f64 	%fd136, %fd13, %fd150, %fd135;
	cvt.rn.f32.f64 	%f27, %fd136;
	add.s32 	%r44, %r53, %r11;
	mul.wide.u32 	%rd38, %r44, 4;
	add.s64 	%rd39, %rd1, %rd38;
	st.global.f32 	[%rd39], %f27;
	ld.global.nc.f32 	%f28, [%rd37+4];
	cvt.f64.f32 	%fd151, %f28;
	sub.f64 	%fd137, %fd151, %fd133;
	mul.f64 	%fd138, %fd12, %fd137;
	fma.rn.f64 	%fd150, %fd13, %fd136, %fd138;
	cvt.rn.f32.f64 	%f29, %fd150;
	add.s64 	%rd40, %rd3, %rd36;
	st.global.f32 	[%rd40+4], %f29;
	add.s32 	%r53, %r53, 2;
$L__BB0_23:
	and.b32  	%r45, %r12, 1;
	setp.eq.b32 	%p23, %r45, 1;
	not.pred 	%p24, %p23;
	@%p24 bra 	$L__BB0_25;
	mul.wide.u32 	%rd41, %r53, 4;
	add.s64 	%rd42, %rd2, %rd41;
	ld.global.nc.f32 	%f30, [%rd42];
	cvt.f64.f32 	%fd139, %f30;
	sub.f64 	%fd140, %fd139, %fd151;
	mul.f64 	%fd141, %fd12, %fd140;
	fma.rn.f64 	%fd142, %fd13, %fd150, %fd141;
	cvt.rn.f32.f64 	%f31, %fd142;
	add.s32 	%r46, %r53, %r11;
	mul.wide.u32 	%rd43, %r46, 4;
	add.s64 	%rd44, %rd1, %rd43;
	st.global.f32 	[%rd44], %f31;
$L__BB0_25:
	ret;

}
	// .globl	highpass_many_series_one_param_time_major_f32
.visible .entry highpass_many_series_one_param_time_major_f32(
	.param .u64 .ptr .align 1 highpass_many_series_one_param_time_major_f32_param_0,
	.param .u32 highpass_many_series_one_param_time_major_f32_param_1,
	.param .u32 highpass_many_series_one_param_time_major_f32_param_2,
	.param .u32 highpass_many_series_one_param_time_major_f32_param_3,
	.param .u64 .ptr .align 1 highpass_many_series_one_param_time_major_f32_param_4
)
{
	.reg .pred 	%p<21>;
	.reg .b32 	%r<94>;
	.reg .b32 	%f<32>;
	.reg .b64 	%rd<61>;
	.reg .b64 	%fd<154>;

	ld.param.u64 	%rd3, [highpass_many_series_one_param_time_major_f32_param_0];
	ld.param.u32 	%r49, [highpass_many_series_one_param_time_major_f32_param_1];
	ld.param.u32 	%r50, [highpass_many_series_one_param_time_major_f32_param_2];
	ld.param.u32 	%r51, [highpass_many_series_one_param_time_major_f32_param_3];
	ld.param.u64 	%rd4, [highpass_many_series_one_param_time_major_f32_param_4];
	cvta.to.global.u64 	%rd1, %rd4;
	cvta.to.global.u64 	%rd2, %rd3;
	min.s32 	%r52, %r49, %r50;
	min.s32 	%r53, %r52, %r51;
	setp.lt.s32 	%p1, %r53, 1;
	@%p1 bra 	$L__BB1_25;
	cvt.rn.f64.u32 	%fd29, %r49;
	mov.f64 	%fd30, 0d401921FB54442D18;
	div.rn.f64 	%fd1, %fd30, %fd29;
	setp.neu.f64 	%p2, %fd1, 0d7FF0000000000000;
	@%p2 bra 	$L__BB1_3;
	mov.f64 	%fd36, 0d0000000000000000;
	mov.f64 	%fd37, 0d7FF0000000000000;
	mul.rn.f64 	%fd144, %fd37, %fd36;
	mov.b32 	%r79, 1;
	bra.uni 	$L__BB1_6;
$L__BB1_3:
	mul.f64 	%fd31, %fd1, 0d3FE45F306DC9C883;
	cvt.rni.s32.f64 	%r78, %fd31;
	cvt.rn.f64.s32 	%fd32, %r78;
	fma.rn.f64 	%fd33, %fd32, 0dBFF921FB54442D18, %fd1;
	fma.rn.f64 	%fd34, %fd32, 0dBC91A62633145C00, %fd33;
	fma.rn.f64 	%fd144, %fd32, 0dB97B839A252049C0, %fd34;
	setp.ltu.f64 	%p3, %fd1, 0d41E0000000000000;
	@%p3 bra 	$L__BB1_5;
	{ // callseq 2, 0
	.param .b64 param0;
	st.param.f64 	[param0], %fd1;
	.param .align 16 .b8 retval0[16];
	call.uni (retval0), 
	__internal_trig_reduction_slowpathd, 
	(
	param0
	);
	ld.param.f64 	%fd144, [retval0];
	ld.param.b32 	%r78, [retval0+8];
	} // callseq 2
$L__BB1_5:
	add.s32 	%r79, %r78, 1;
$L__BB1_6:
	shl.b32 	%r56, %r79, 6;
	cvt.u64.u32 	%rd5, %r56;
	and.b64  	%rd6, %rd5, 64;
	mov.u64 	%rd7, __cudart_sin_cos_coeffs;
	add.s64 	%rd8, %rd7, %rd6;
	mul.rn.f64 	%fd38, %fd144, %fd144;
	and.b32  	%r57, %r79, 1;
	setp.eq.b32 	%p4, %r57, 1;
	selp.f64 	%fd39, 0dBDA8FF8320FD8164, 0d3DE5DB65F9785EBA, %p4;
	ld.global.nc.v2.f64 	{%fd40, %fd41}, [%rd8];
	fma.rn.f64 	%fd42, %fd39, %fd38, %fd40;
	fma.rn.f64 	%fd43, %fd42, %fd38, %fd41;
	ld.global.nc.v2.f64 	{%fd44, %fd45}, [%rd8+16];
	fma.rn.f64 	%fd46, %fd43, %fd38, %fd44;
	fma.rn.f64 	%fd47, %fd46, %fd38, %fd45;
	ld.global.nc.v2.f64 	{%fd48, %fd49}, [%rd8+32];
	fma.rn.f64 	%fd50, %fd47, %fd38, %fd48;
	fma.rn.f64 	%fd51, %fd50, %fd38, %fd49;
	fma.rn.f64 	%fd52, %fd51, %fd144, %fd144;
	fma.rn.f64 	%fd53, %fd51, %fd38, 0d3FF0000000000000;
	selp.f64 	%fd54, %fd53, %fd52, %p4;
	and.b32  	%r58, %r79, 2;
	setp.eq.s32 	%p5, %r58, 0;
	mov.f64 	%fd55, 0d0000000000000000;
	sub.f64 	%fd56, %fd55, %fd54;
	selp.f64 	%fd7, %fd54, %fd56, %p5;
	abs.f64 	%fd57, %fd7;
	setp.lt.f64 	%p6, %fd57, 0d3D719799812DEA11;
	@%p6 bra 	$L__BB1_25;
	setp.neu.f64 	%p7, %fd1, 0d7FF0000000000000;
	@%p7 bra 	$L__BB1_9;
	mov.f64 	%fd63, 0d0000000000000000;
	mov.f64 	%fd64, 0d7FF0000000000000;
	mul.rn.f64 	%fd145, %fd64, %fd63;
	mov.b32 	%r80, 0;
	bra.uni 	$L__BB1_11;
$L__BB1_9:
	mul.f64 	%fd58, %fd1, 0d3FE45F306DC9C883;
	cvt.rni.s32.f64 	%r80, %fd58;
	cvt.rn.f64.s32 	%fd59, %r80;
	fma.rn.f64 	%fd60, %fd59, 0dBFF921FB54442D18, %fd1;
	fma.rn.f64 	%fd61, %fd59, 0dBC91A62633145C00, %fd60;
	fma.rn.f64 	%fd145, %fd59, 0dB97B839A252049C0, %fd61;
	setp.ltu.f64 	%p8, %fd1, 0d41E0000000000000;
	@%p8 bra 	$L__BB1_11;
	{ // callseq 3, 0
	.param .b64 param0;
	st.param.f64 	[param0], %fd1;
	.param .align 16 .b8 retval0[16];
	call.uni (retval0), 
	__internal_trig_reduction_slowpathd, 
	(
	param0
	);
	ld.param.f64 	%fd145, [retval0];
	ld.param.b32 	%r80, [retval0+8];
	} // callseq 3
$L__BB1_11:
	shl.b32 	%r61, %r80, 6;
	cvt.u64.u32 	%rd9, %r61;
	and.b64  	%rd10, %rd9, 64;
	add.s64 	%rd12, %rd7, %rd10;
	mul.rn.f64 	%fd65, %fd145, %fd145;
	and.b32  	%r62, %r80, 1;
	setp.eq.b32 	%p9, %r62, 1;
	selp.f64 	%fd66, 0dBDA8FF8320FD8164, 0d3DE5DB65F9785EBA, %p9;
	ld.global.nc.v2.f64 	{%fd67, %fd68}, [%rd12];
	fma.rn.f64 	%fd69, %fd66, %fd65, %fd67;
	fma.rn.f64 	%fd70, %fd69, %fd65, %fd68;
	ld.global.nc.v2.f64 	{%fd71, %fd72}, [%rd12+16];
	fma.rn.f64 	%fd73, %fd70, %fd65, %fd71;
	fma.rn.f64 	%fd74, %fd73, %fd65, %fd72;
	ld.global.nc.v2.f64 	{%fd75, %fd76}, [%rd12+32];
	fma.rn.f64 	%fd77, %fd74, %fd65, %fd75;
	fma.rn.f64 	%fd78, %fd77, %fd65, %fd76;
	fma.rn.f64 	%fd79, %fd78, %fd145, %fd145;
	fma.rn.f64 	%fd80, %fd78, %fd65, 0d3FF0000000000000;
	selp.f64 	%fd81, %fd80, %fd79, %p9;
	and.b32  	%r63, %r80, 2;
	setp.eq.s32 	%p10, %r63, 0;
	mov.f64 	%fd82, 0d0000000000000000;
	sub.f64 	%fd83, %fd82, %fd81;
	selp.f64 	%fd84, %fd81, %fd83, %p10;
	add.f64 	%fd85, %fd84, 0dBFF0000000000000;
	div.rn.f64 	%fd86, %fd85, %fd7;
	add.f64 	%fd87, %fd86, 0d3FF0000000000000;
	fma.rn.f64 	%fd12, %fd87, 0dBFE0000000000000, 0d3FF0000000000000;
	mov.f64 	%fd88, 0d3FF0000000000000;
	sub.f64 	%fd13, %fd88, %fd87;
	mov.u32 	%r9, %ctaid.x;
	setp.ge.u32 	%p11, %r9, %r50;
	@%p11 bra 	$L__BB1_25;
	mul.wide.u32 	%rd13, %r9, 4;
	add.s64 	%rd14, %rd2, %rd13;
	ld.global.nc.f32 	%f1, [%rd14];
	add.s64 	%rd15, %rd1, %rd13;
	st.global.f32 	[%rd15], %f1;
	setp.lt.u32 	%p12, %r51, 2;
	@%p12 bra 	$L__BB1_25;
	cvt.f64.f32 	%fd150, %f1;
	add.s32 	%r10, %r51, -1;
	add.s32 	%r65, %r51, -2;
	setp.lt.u32 	%p13, %r65, 7;
	mov.b32 	%r92, 1;
	mov.f64 	%fd151, %fd150;
	@%p13 bra 	$L__BB1_17;
	and.b32  	%r67, %r10, -8;
	neg.s32 	%r90, %r67;
	shl.b32 	%r68, %r50, 1;
	add.s32 	%r88, %r9, %r68;
	shl.b32 	%r13, %r50, 3;
	mad.lo.s32 	%r87, %r50, 3, %r9;
	shl.b32 	%r69, %r50, 2;
	add.s32 	%r86, %r9, %r69;
	mad.lo.s32 	%r85, %r50, 5, %r9;
	mad.lo.s32 	%r84, %r50, 6, %r9;
	mad.lo.s32 	%r83, %r50, 7, %r9;
	add.s32 	%r82, %r9, %r13;
	add.s32 	%r81, %r9, %r50;
	mov.b32 	%r89, 0;
	mov.f64 	%fd151, %fd150;
$L__BB1_15:
	.pragma "nounroll";
	mul.wide.u32 	%rd16, %r81, 4;
	add.s64 	%rd17, %rd2, %rd16;
	ld.global.nc.f32 	%f2, [%rd17];
	cvt.f64.f32 	%fd89, %f2;
	sub.f64 	%fd90, %fd89, %fd151;
	mul.f64 	%fd91, %fd12, %fd90;
	fma.rn.f64 	%fd92, %fd13, %fd150, %fd91;
	cvt.rn.f32.f64 	%f3, %fd92;
	add.s64 	%rd18, %rd1, %rd16;
	st.global.f32 	[%rd18], %f3;
	mul.wide.u32 	%rd19, %r88, 4;
	add.s64 	%rd20, %rd2, %rd19;
	ld.global.nc.f32 	%f4, [%rd20];
	cvt.f64.f32 	%fd93, %f4;
	sub.f64 	%fd94, %fd93, %fd89;
	mul.f64 	%fd95, %fd12, %fd94;
	fma.rn.f64 	%fd96, %fd13, %fd92, %fd95;
	cvt.rn.f32.f64 	%f5, %fd96;
	add.s64 	%rd21, %rd1, %rd19;
	st.global.f32 	[%rd21], %f5;
	mul.wide.u32 	%rd22, %r87, 4;
	add.s64 	%rd23, %rd2, %rd22;
	ld.global.nc.f32 	%f6, [%rd23];
	cvt.f64.f32 	%fd97, %f6;
	sub.f64 	%fd98, %fd97, %fd93;
	mul.f64 	%fd99, %fd12, %fd98;
	fma.rn.f64 	%fd100, %fd13, %fd96, %fd99;
	cvt.rn.f32.f64 	%f7, %fd100;
	add.s64 	%rd24, %rd1, %rd22;
	st.global.f32 	[%rd24], %f7;
	mul.wide.u32 	%rd25, %r86, 4;
	add.s64 	%rd26, %rd2, %rd25;
	ld.global.nc.f32 	%f8, [%rd26];
	cvt.f64.f32 	%fd101, %f8;
	sub.f64 	%fd102, %fd101, %fd97;
	mul.f64 	%fd103, %fd12, %fd102;
	fma.rn.f64 	%fd104, %fd13, %fd100, %fd103;
	cvt.rn.f32.f64 	%f9, %fd104;
	add.s64 	%rd27, %rd1, %rd25;
	st.global.f32 	[%rd27], %f9;
	mul.wide.u32 	%rd28, %r85, 4;
	add.s64 	%rd29, %rd2, %rd28;
	ld.global.nc.f32 	%f10, [%rd29];
	cvt.f64.f32 	%fd105, %f10;
	sub.f64 	%fd106, %fd105, %fd101;
	mul.f64 	%fd107, %fd12, %fd106;
	fma.rn.f64 	%fd108, %fd13, %fd104, %fd107;
	cvt.rn.f32.f64 	%f11, %fd108;
	add.s64 	%rd30, %rd1, %rd28;
	st.global.f32 	[%rd30], %f11;
	mul.wide.u32 	%rd31, %r84, 4;
	add.s64 	%rd32, %rd2, %rd31;
	ld.global.nc.f32 	%f12, [%rd32];
	cvt.f64.f32 	%fd109, %f12;
	sub.f64 	%fd110, %fd109, %fd105;
	mul.f64 	%fd111, %fd12, %fd110;
	fma.rn.f64 	%fd112, %fd13, %fd108, %fd111;
	cvt.rn.f32.f64 	%f13, %fd112;
	add.s64 	%rd33, %rd1, %rd31;
	st.global.f32 	[%rd33], %f13;
	mul.wide.u32 	%rd34, %r83, 4;
	add.s64 	%rd35, %rd2, %rd34;
	ld.global.nc.f32 	%f14, [%rd35];
	cvt.f64.f32 	%fd113, %f14;
	sub.f64 	%fd114, %fd113, %fd109;
	mul.f64 	%fd115, %fd12, %fd114;
	fma.rn.f64 	%fd116, %fd13, %fd112, %fd115;
	cvt.rn.f32.f64 	%f15, %fd116;
	add.s64 	%rd36, %rd1, %rd34;
	st.global.f32 	[%rd36], %f15;
	mul.wide.u32 	%rd37, %r82, 4;
	add.s64 	%rd38, %rd2, %rd37;
	ld.global.nc.f32 	%f16, [%rd38];
	cvt.f64.f32 	%fd151, %f16;
	sub.f64 	%fd117, %fd151, %fd113;
	mul.f64 	%fd118, %fd12, %fd117;
	fma.rn.f64 	%fd150, %fd13, %fd116, %fd118;
	cvt.rn.f32.f64 	%f17, %fd150;
	add.s64 	%rd39, %rd1, %rd37;
	st.global.f32 	[%rd39], %f17;
	add.s32 	%r90, %r90, 8;
	add.s32 	%r89, %r89, 8;
	add.s32 	%r88, %r88, %r13;
	add.s32 	%r87, %r87, %r13;
	add.s32 	%r86, %r86, %r13;
	add.s32 	%r85, %r85, %r13;
	add.s32 	%r84, %r84, %r13;
	add.s32 	%r83, %r83, %r13;
	add.s32 	%r82, %r82, %r13;
	add.s32 	%r81, %r81, %r13;
	setp.ne.s32 	%p14, %r90, 0;
	@%p14 bra 	$L__BB1_15;
	add.s32 	%r92, %r89, 1;
$L__BB1_17:
	and.b32  	%r43, %r10, 7;
	setp.eq.s32 	%p15, %r43, 0;
	@%p15 bra 	$L__BB1_25;
	and.b32  	%r44, %r10, 3;
	setp.lt.u32 	%p16, %r43, 4;
	@%p16 bra 	$L__BB1_20;
	mad.lo.s32 	%r70, %r92, %r50, %r9;
	mul.wide.u32 	%rd40, %r70, 4;
	add.s64 	%rd41, %rd2, %rd40;
	ld.global.nc.f32 	%f18, [%rd41];
	cvt.f64.f32 	%fd119, %f18;
	sub.f64 	%fd120, %fd119, %fd151;
	mul.f64 	%fd121, %fd12, %fd120;
	fma.rn.f64 	%fd122, %fd13, %fd150, %fd121;
	cvt.rn.f32.f64 	%f19, %fd122;
	add.s64 	%rd42, %rd1, %rd40;
	st.global.f32 	[%rd42], %f19;
	add.s32 	%r71, %r70, %r50;
	mul.wide.u32 	%rd43, %r71, 4;
	add.s64 	%rd44, %rd2, %rd43;
	ld.global.nc.f32 	%f20, [%rd44];
	cvt.f64.f32 	%fd123, %f20;
	sub.f64 	%fd124, %fd123, %fd119;
	mul.f64 	%fd125, %fd12, %fd124;
	fma.rn.f64 	%fd126, %fd13, %fd122, %fd125;
	cvt.rn.f32.f64 	%f21, %fd126;
	add.s64 	%rd45, %rd1, %rd43;
	st.global.f32 	[%rd45], %f21;
	add.s32 	%r72, %r71, %r50;
	mul.wide.u32 	%rd46, %r72, 4;
	add.s64 	%rd47, %rd2, %rd46;
	ld.global.nc.f32 	%f22, [%rd47];
	cvt.f64.f32 	%fd127, %f22;
	sub.f64 	%fd128, %fd127, %fd123;
	mul.f64 	%fd129, %fd12, %fd128;
	fma.rn.f64 	%fd130, %fd13, %fd126, %fd129;
	cvt.rn.f32.f64 	%f23, %fd130;
	add.s64 	%rd48, %rd1, %rd46;
	st.global.f32 	[%rd48], %f23;
	add.s32 	%r73, %r72, %r50;
	mul.wide.u32 	%rd49, %r73, 4;
	add.s64 	%rd50, %rd2, %rd49;
	ld.global.nc.f32 	%f24, [%rd50];
	cvt.f64.f32 	%fd151, %f24;
	sub.f64 	%fd131, %fd151, %fd127;
	mul.f64 	%fd132, %fd12, %fd131;
	fma.rn.f64 	%fd150, %fd13, %fd130, %fd132;
	cvt.rn.f32.f64 	%f25, %fd150;
	add.s64 	%rd51, %rd1, %rd49;
	st.global.f32 	[%rd51], %f25;
	add.s32 	%r92, %r92, 4;
$L__BB1_20:
	setp.eq.s32 	%p17, %r44, 0;
	@%p17 bra 	$L__BB1_25;
	setp.eq.s32 	%p18, %r44, 1;
	@%p18 bra 	$L__BB1_23;
	mad.lo.s32 	%r74, %r92, %r50, %r9;
	mul.wide.u32 	%rd52, %r74, 4;
	add.s64 	%rd53, %rd2, %rd52;
	ld.global.nc.f32 	%f26, [%rd53];
	cvt.f64.f32 	%fd133, %f26;
	sub.f64 	%fd134, %fd133, %fd151;
	mul.f64 	%fd135, %fd12, %fd134;
	fma.rn.f64 	%fd136, %fd13, %fd150, %fd135;
	cvt.rn.f32.f64 	%f27, %fd136;
	add.s64 	%rd54, %rd1, %rd52;
	st.global.f32 	[%rd54], %f27;
	add.s32 	%r75, %r74, %r50;
	mul.wide.u32 	%rd55, %r75, 4;
	add.s64 	%rd56, %rd2, %rd55;
	ld.global.nc.f32 	%f28, [%rd56];
	cvt.f64.f32 	%fd151, %f28;
	sub.f64 	%fd137, %fd151, %fd133;
	mul.f64 	%fd138, %fd12, %fd137;
	fma.rn.f64 	%fd150, %fd13, %fd136, %fd138;
	cvt.rn.f32.f64 	%f29, %fd150;
	add.s64 	%rd57, %rd1, %rd55;
	st.global.f32 	[%rd57], %f29;
	add.s32 	%r92, %r92, 2;
$L__BB1_23:
	and.b32  	%r76, %r10, 1;
	setp.eq.b32 	%p19, %r76, 1;
	not.pred 	%p20, %p19;
	@%p20 bra 	$L__BB1_25;
	mad.lo.s32 	%r77, %r92, %r50, %r9;
	mul.wide.u32 	%rd58, %r77, 4;
	add.s64 	%rd59, %rd2, %rd58;
	ld.global.nc.f32 	%f30, [%rd59];
	cvt.f64.f32 	%fd139, %f30;
	sub.f64 	%fd140, %fd139, %fd151;
	mul.f64 	%fd141, %fd12, %fd140;
	fma.rn.f64 	%fd142, %fd13, %fd150, %fd141;
	cvt.rn.f32.f64 	%f31, %fd142;
	add.s64 	%rd60, %rd1, %rd58;
	st.global.f32 	[%rd60], %f31;
$L__BB1_25:
	ret;

}
.func  (.param .align 16 .b8 func_retval0[16]) __internal_trig_reduction_slowpathd(
	.param .b64 __internal_trig_reduction_slowpathd_param_0
)
{
	.local .align 8 .b8 	__local_depot2[40];
	.reg .b64 	%SP;
	.reg .b64 	%SPL;
	.reg .pred 	%p<10>;
	.reg .b32 	%r<47>;
	.reg .b64 	%rd<74>;
	.reg .b64 	%fd<5>;

	mov.u64 	%SPL, __local_depot2;
	ld.param.f64 	%fd4, [__internal_trig_reduction_slowpathd_param_0];
	add.u64 	%rd1, %SPL, 0;
	{
	.reg .b32 %temp; 
	mov.b64 	{%temp, %r1}, %fd4;
	}
	shr.u32 	%r2, %r1, 20;
	and.b32  	%r3, %r2, 2047;
	setp.eq.s32 	%p1, %r3, 2047;
	mov.b32 	%r46, 0;
	@%p1 bra 	$L__BB2_9;
	add.s32 	%r20, %r3, -1024;
	mov.b64 	%rd20, %fd4;
	shl.b64 	%rd2, %rd20, 11;
	shr.u32 	%r4, %r20, 6;
	sub.s32 	%r45, 15, %r4;
	sub.s32 	%r21, 19, %r4;
	setp.lt.u32 	%p2, %r20, 128;
	selp.b32 	%r6, 18, %r21, %p2;
	setp.ge.s32 	%p3, %r45, %r6;
	mov.b64 	%rd70, 0;
	@%p3 bra 	$L__BB2_4;
	add.s32 	%r23, %r6, %r4;
	neg.s32 	%r43, %r23;
	or.b64  	%rd3, %rd2, -9223372036854775808;
	mov.b64 	%rd70, 0;
	mov.b32 	%r42, 0;
	mov.u64 	%rd25, __cudart_i2opi_d;
	mov.u32 	%r44, %r45;
$L__BB2_3:
	.pragma "nounroll";
	mul.wide.s32 	%rd22, %r42, 8;
	add.s64 	%rd23, %rd1, %rd22;
	mul.wide.s32 	%rd24, %r44, 8;
	add.s64 	%rd26, %rd25, %rd24;
	ld.global.nc.u64 	%rd27, [%rd26];
	{
	.reg .u32 %r0, %r1, %r2, %r3, %alo, %ahi, %blo, %bhi, %clo, %chi;
	mov.b64 	{%alo,%ahi}, %rd27;
	mov.b64 	{%blo,%bhi}, %rd3;
	mov.b64 	{%clo,%chi}, %rd70;
	mad.lo.cc.u32 	%r0, %alo, %blo, %clo;
	madc.hi.cc.u32 	%r1, %alo, %blo, %chi;
	madc.hi.u32 	%r2, %alo, %bhi, 0;
	mad.lo.cc.u32 	%r1, %alo, %bhi, %r1;
	madc.hi.cc.u32 	%r2, %ahi, %blo, %r2;
	madc.hi.u32 	%r3, %ahi, %bhi, 0;
	mad.lo.cc.u32 	%r1, %ahi, %blo, %r1;
	madc.lo.cc.u32 	%r2, %ahi, %bhi, %r2;
	addc.u32 	%r3, %r3, 0;
	mov.b64 	%rd28, {%r0,%r1};
	mov.b64 	%rd70, {%r2,%r3};
	}
	st.local.u64 	[%rd23], %rd28;
	add.s32 	%r44, %r44, 1;
	add.s32 	%r43, %r43, 1;
	add.s32 	%r42, %r42, 1;
	setp.ne.s32 	%p4, %r43, -15;
	mov.u32 	%r45, %r6;
	@%p4 bra 	$L__BB2_3;
$L__BB2_4:
	cvt.s64.s32 	%rd29, %r45;
	cvt.u64.u32 	%rd30, %r4;
	add.s64 	%rd31, %rd30, %rd29;
	shl.b64 	%rd32, %rd31, 3;
	add.s64 	%rd33, %rd1, %rd32;
	st.local.u64 	[%rd33+-120], %rd70;
	and.b32  	%r15, %r2, 63;
	ld.local.u64 	%rd72, [%rd1+16];
	ld.local.u64 	%rd71, [%rd1+24];
	setp.eq.s32 	%p5, %r15, 0;
	@%p5 bra 	$L__BB2_6;
	shl.b64 	%rd34, %rd71, %r15;
	shr.u64 	%rd35, %rd72, 1;
	xor.b32  	%r24, %r15, 63;
	shr.u64 	%rd36, %rd35, %r24;
	or.b64  	%rd71, %rd34, %rd36;
	ld.local.u64 	%rd37, [%rd1+8];
	shl.b64 	%rd38, %rd72, %r15;
	shr.u64 	%rd39, %rd37, 1;
	shr.u64 	%rd40, %rd39, %r24;
	or.b64  	%rd72, %rd38, %rd40;
$L__BB2_6:
	and.b32  	%r25, %r1, -2147483648;
	shr.u64 	%rd41, %rd71, 62;
	cvt.u32.u64 	%r26, %rd41;
	mov.b64 	{%r27, %r28}, %rd71;
	mov.b64 	{%r29, %r30}, %rd72;
	shf.l.wrap.b32 	%r31, %r30, %r27, 2;
	shf.l.wrap.b32 	%r32, %r27, %r28, 2;
	mov.b64 	%rd42, {%r31, %r32};
	shl.b64 	%rd43, %rd72, 2;
	shr.u64 	%rd44, %rd42, 63;
	cvt.u32.u64 	%r33, %rd44;
	add.s32 	%r34, %r33, %r26;
	setp.eq.s32 	%p6, %r25, 0;
	neg.s32 	%r35, %r34;
	selp.b32 	%r46, %r34, %r35, %p6;
	setp.gt.s64 	%p7, %rd42, -1;
	mov.b64 	%rd45, 0;
	{
	.reg .u32 %r0, %r1, %r2, %r3, %a0, %a1, %a2, %a3, %b0, %b1, %b2, %b3;
	mov.b64 	{%a0,%a1}, %rd45;
	mov.b64 	{%a2,%a3}, %rd45;
	mov.b64 	{%b0,%b1}, %rd43;
	mov.b64 	{%b2,%b3}, %rd42;
	sub.cc.u32 	%r0, %a0, %b0;
	subc.cc.u32 	%r1, %a1, %b1;
	subc.cc.u32 	%r2, %a2, %b2;
	subc.u32 	%r3, %a3, %b3;
	mov.b64 	%rd46, {%r0,%r1};
	mov.b64 	%rd47, {%r2,%r3};
	}
	xor.b32  	%r36, %r25, -2147483648;
	selp.b64 	%rd73, %rd42, %rd47, %p7;
	selp.b64 	%rd14, %rd43, %rd46, %p7;
	selp.b32 	%r17, %r25, %r36, %p7;
	clz.b64 	%r37, %rd73;
	cvt.u64.u32 	%rd15, %r37;
	setp.eq.s32 	%p8, %r37, 0;
	@%p8 bra 	$L__BB2_8;
	cvt.u32.u64 	%r38, %rd15;
	and.b32  	%r39, %r38, 63;
	shl.b64 	%rd48, %rd73, %r39;
	shr.u64 	%rd49, %rd14, 1;
	not.b32 	%r40, %r38;
	and.b32  	%r41, %r40, 63;
	shr.u64 	%rd50, %rd49, %r41;
	or.b64  	%rd73, %rd48, %rd50;
$L__BB2_8:
	mov.b64 	%rd51, -3958705157555305931;
	{
	.reg .u32 %r0, %r1, %r2, %r3, %alo, %ahi, %blo, %bhi;
	mov.b64 	{%alo,%ahi}, %rd73;
	mov.b64 	{%blo,%bhi}, %rd51;
	mul.lo.u32 	%r0, %alo, %blo;
	mul.hi.u32 	%r1, %alo, %blo;
	mad.lo.cc.u32 	%r1, %alo, %bhi, %r1;
	madc.hi.u32 	%r2, %alo, %bhi, 0;
	mad.lo.cc.u32 	%r1, %ahi, %blo, %r1;
	madc.hi.cc.u32 	%r2, %ahi, %blo, %r2;
	madc.hi.u32 	%r3, %ahi, %bhi, 0;
	mad.lo.cc.u32 	%r2, %ahi, %bhi, %r2;
	addc.u32 	%r3, %r3, 0;
	mov.b64 	%rd52, {%r0,%r1};
	mov.b64 	%rd53, {%r2,%r3};
	}
	setp.gt.s64 	%p9, %rd53, 0;
	{
	.reg .u32 %r0, %r1, %r2, %r3, %a0, %a1, %a2, %a3, %b0, %b1, %b2, %b3;
	mov.b64 	{%a0,%a1}, %rd52;
	mov.b64 	{%a2,%a3}, %rd53;
	mov.b64 	{%b0,%b1}, %rd52;
	mov.b64 	{%b2,%b3}, %rd53;
	add.cc.u32 	%r0, %a0, %b0;
	addc.cc.u32 	%r1, %a1, %b1;
	addc.cc.u32 	%r2, %a2, %b2;
	addc.u32 	%r3, %a3, %b3;
	mov.b64 	%rd54, {%r0,%r1};
	mov.b64 	%rd55, {%r2,%r3};
	}
	selp.b64 	%rd56, %rd55, %rd53, %p9;
	selp.s64 	%rd57, -1, 0, %p9;
	sub.s64 	%rd58, %rd57, %rd15;
	cvt.u64.u32 	%rd59, %r17;
	shl.b64 	%rd60, %rd59, 32;
	add.s64 	%rd61, %rd56, 1;
	shr.u64 	%rd62, %rd61, 10;
	add.s64 	%rd63, %rd62, 1;
	shr.u64 	%rd64, %rd63, 1;
	shl.b64 	%rd65, %rd58, 52;
	add.s64 	%rd66, %rd65, %rd64;
	add.s64 	%rd67, %rd66, 4602678819172646912;
	or.b64  	%rd68, %rd67, %rd60;
	mov.b64 	%fd4, %rd68;
$L__BB2_9:
	st.param.f64 	[func_retval0], %fd4;
	st.param.b32 	[func_retval0+8], %r46;
	ret;

}


// ===== COMPILED SASS (sm_100) =====

	.target	sm_100

	.elftype	@"ET_EXEC"


//--------------------- .note.nv.tkinfo           --------------------------
	.section	.note.nv.tkinfo,"",@"SHT_NOTE"
	.sectionflags	@"SHF_NOTE_NV_TKINFO"
	.tkinfo
        /*0018*/ 	.word	0x00000002
        /*0030*/ 	.string	""
        /*0030*/ 	.string	"ptxas"
        /*0030*/ 	.string	"Cuda compilation tools, release 13.0, V13.0.88"
        /*0030*/ 	.string	"Build cuda_13.0.r13.0/compiler.36424714_0"
        /*0030*/ 	.string	"-arch sm_100 -m 64 "



//--------------------- .note.nv.cuinfo           --------------------------
	.section	.note.nv.cuinfo,"",@"SHT_NOTE"
	.sectionflags	@"SHF_NOTE_NV_CUINFO"
        /*0018*/ 	.short	0x0002
        /*001a*/ 	.short	0x0064
        /*001c*/ 	.short	0x0082
	.zero		2


//--------------------- .nv.info                  --------------------------
	.section	.nv.info,"",@"SHT_CUDA_INFO"
	.align	4


	//----- nvinfo : EIATTR_REGCOUNT
	.align		4
        /*0000*/ 	.byte	0x04, 0x2f
        /*0002*/ 	.short	(.L_3 - .L_2)
	.align		4
.L_2:
        /*0004*/ 	.word	index@(highpass_batch_f32)
        /*0008*/ 	.word	0x00000020


	//----- nvinfo : EIATTR_FRAME_SIZE
	.align		4
.L_3:
        /*000c*/ 	.byte	0x04, 0x11
        /*000e*/ 	.short	(.L_5 - .L_4)
	.align		4
.L_4:
        /*0010*/ 	.word	index@($highpass_batch_f32$__internal_trig_reduction_slowpathd)
        /*0014*/ 	.word	0x00000028


	//----- nvinfo : EIATTR_FRAME_SIZE
	.align		4
.L_5:
        /*0018*/ 	.byte	0x04, 0x11
        /*001a*/ 	.short	(.L_7 - .L_6)
	.align		4
.L_6:
        /*001c*/ 	.word	index@($__internal_1_$__cuda_sm20_div_rn_f64_full)
        /*0020*/ 	.word	0x00000028


	//----- nvinfo : EIATTR_FRAME_SIZE
	.align		4
.L_7:
        /*0024*/ 	.byte	0x04, 0x11
        /*0026*/ 	.short	(.L_9 - .L_8)
	.align		4
.L_8:
        /*0028*/ 	.word	index@(highpass_batch_f32)
        /*002c*/ 	.word	0x00000028


	//----- nvinfo : EIATTR_REGCOUNT
	.align		4
.L_9:
        /*0030*/ 	.byte	0x04, 0x2f
        /*0032*/ 	.short	(.L_11 - .L_10)
	.align		4
.L_10:
        /*0034*/ 	.word	index@(highpass_many_series_one_param_time_major_f32)
        /*0038*/ 	.word	0x00000028


	//----- nvinfo : EIATTR_FRAME_SIZE
	.align		4
.L_11:
        /*003c*/ 	.byte	0x04, 0x11
        /*003e*/ 	.short	(.L_13 - .L_12)
	.align		4
.L_12:
        /*0040*/ 	.word	index@($highpass_many_series_one_param_time_major_f32$__internal_trig_reduction_slowpathd)
        /*0044*/ 	.word	0x00000028


	//----- nvinfo : EIATTR_FRAME_SIZE
	.align		4
.L_13:
        /*0048*/ 	.byte	0x04, 0x11
        /*004a*/ 	.short	(.L_15 - .L_14)
	.align		4
.L_14:
        /*004c*/ 	.word	index@($__internal_0_$__cuda_sm20_div_rn_f64_full)
        /*0050*/ 	.word	0x00000028


	//----- nvinfo : EIATTR_FRAME_SIZE
	.align		4
.L_15:
        /*0054*/ 	.byte	0x04, 0x11
        /*0056*/ 	.short	(.L_17 - .L_16)
	.align		4
.L_16:
        /*0058*/ 	.word	index@(highpass_many_series_one_param_time_major_f32)
        /*005c*/ 	.word	0x00000028


	//----- nvinfo : EIATTR_MIN_STACK_SIZE
	.align		4
.L_17:
        /*0060*/ 	.byte	0x04, 0x12
        /*0062*/ 	.short	(.L_19 - .L_18)
	.align		4
.L_18:
        /*0064*/ 	.word	index@(highpass_many_series_one_param_time_major_f32)
        /*0068*/ 	.word	0x00000028


	//----- nvinfo : EIATTR_MIN_STACK_SIZE
	.align		4
.L_19:
        /*006c*/ 	.byte	0x04, 0x12
        /*006e*/ 	.short	(.L_21 - .L_20)
	.align		4
.L_20:
        /*0070*/ 	.word	index@(highpass_batch_f32)
        /*0074*/ 	.word	0x00000028
.L_21:


//--------------------- .nv.compat                --------------------------
	.section	.nv.compat,"",@"SHT_CUDA_COMPAT_INFO"
	.align	4
        /*0000*/ 	.byte	0x02, 0x09, 0x00, 0x00, 0x02, 0x02, 0x01, 0x00, 0x02, 0x05, 0x05, 0x00, 0x03, 0x07, 0x01, 0x01
        /*0010*/ 	.byte	0x02, 0x03, 0x00, 0x00, 0x02, 0x06, 0x01, 0x00, 0x04, 0x0b, 0x08, 0x00, 0x01, 0x00, 0x00, 0x00
        /*0020*/ 	.byte	0x00, 0x00, 0x00, 0x00


//--------------------- .nv.info.highpass_many_series_one_param_time_major_f32 --------------------------
	.section	.nv.info.highpass_many_series_one_param_time_major_f32,"",@"SHT_CUDA_INFO"
	.sectionflags	@""
	.align	4


	//----- nvinfo : EIATTR_CUDA_API_VERSION
	.align		4
        /*0000*/ 	.byte	0x04, 0x37
        /*0002*/ 	.short	(.L_23 - .L_22)
.L_22:
        /*0004*/ 	.word	0x00000082


	//----- nvinfo : EIATTR_KPARAM_INFO
	.align		4
.L_23:
        /*0008*/ 	.byte	0x04, 0x17
        /*000a*/ 	.short	(.L_25 - .L_24)
.L_24:
        /*000c*/ 	.word	0x00000000
        /*0010*/ 	.short	0x0004
        /*0012*/ 	.short	0x0018
        /*0014*/ 	.byte	0x00, 0xf5, 0x21, 0x00


	//----- nvinfo : EIATTR_KPARAM_INFO
	.align		4
.L_25:
        /*0018*/ 	.byte	0x04, 0x17
        /*001a*/ 	.short	(.L_27 - .L_26)
.L_26:
        /*001c*/ 	.word	0x00000000
        /*0020*/ 	.short	0x0003
        /*0022*/ 	.short	0x0010
        /*0024*/ 	.byte	0x00, 0xf0, 0x11, 0x00


	//----- nvinfo : EIATTR_KPARAM_INFO
	.align		4
.L_27:
        /*0028*/ 	.byte	0x04, 0x17
        /*002a*/ 	.short	(.L_29 - .L_28)
.L_28:
        /*002c*/ 	.word	0x00000000
        /*0030*/ 	.short	0x0002
        /*0032*/ 	.short	0x000c
        /*0034*/ 	.byte	0x00, 0xf0, 0x11, 0x00


	//----- nvinfo : EIATTR_KPARAM_INFO
	.align		4
.L_29:
        /*0038*/ 	.byte	0x04, 0x17
        /*003a*/ 	.short	(.L_31 - .L_30)
.L_30:
        /*003c*/ 	.word	0x00000000
        /*0040*/ 	.short	0x0001
        /*0042*/ 	.short	0x0008
        /*0044*/ 	.byte	0x00, 0xf0, 0x11, 0x00


	//----- nvinfo : EIATTR_KPARAM_INFO
	.align		4
.L_31:
        /*0048*/ 	.byte	0x04, 0x17
        /*004a*/ 	.short	(.L_33 - .L_32)
.L_32:
        /*004c*/ 	.word	0x00000000
        /*0050*/ 	.short	0x0000
        /*0052*/ 	.short	0x0000
        /*0054*/ 	.byte	0x00, 0xf5, 0x21, 0x00


	//----- nvinfo : EIATTR_SPARSE_MMA_MASK
	.align		4
.L_33:
        /*0058*/ 	.byte	0x03, 0x50
        /*005a*/ 	.short	0x0000


	//----- nvinfo : EIATTR_MAXREG_COUNT
	.align		4
        /*005c*/ 	.byte	0x03, 0x1b
        /*005e*/ 	.short	0x00ff


	//----- nvinfo : EIATTR_MERCURY_ISA_VERSION
	.align		4
        /*0060*/ 	.byte	0x03, 0x5f
        /*0062*/ 	.short	0x0101


	//----- nvinfo : EIATTR_VRC_CTA_INIT_COUNT
	.align		4
        /*0064*/ 	.byte	0x02, 0x4a
	.zero		1
	.zero		1


	//----- nvinfo : EIATTR_EXIT_INSTR_OFFSETS
	.align		4
        /*0068*/ 	.byte	0x04, 0x1c
        /*006a*/ 	.short	(.L_35 - .L_34)


	//   ....[0]....
.L_34:
        /*006c*/ 	.word	0x00000060


	//   ....[1]....
        /*0070*/ 	.word	0x00000590


	//   ....[2]....
        /*0074*/ 	.word	0x00000a70


	//   ....[3]....
        /*0078*/ 	.word	0x00000b00


	//   ....[4]....
        /*007c*/ 	.word	0x00001210


	//   ....[5]....
        /*0080*/ 	.word	0x000014f0


	//   ....[6]....
        /*0084*/ 	.word	0x00001690


	//   ....[7]....
        /*0088*/ 	.word	0x00001740


	//----- nvinfo : EIATTR_CRS_STACK_SIZE
	.align		4
.L_35:
        /*008c*/ 	.byte	0x04, 0x1e
        /*008e*/ 	.short	(.L_37 - .L_36)
.L_36:
        /*0090*/ 	.word	0x00000000


	//----- nvinfo : EIATTR_CBANK_PARAM_SIZE
	.align		4
.L_37:
        /*0094*/ 	.byte	0x03, 0x19
        /*0096*/ 	.short	0x0020


	//----- nvinfo : EIATTR_PARAM_CBANK
	.align		4
        /*0098*/ 	.byte	0x04, 0x0a
        /*009a*/ 	.short	(.L_39 - .L_38)
	.align		4
.L_38:
        /*009c*/ 	.word	index@(.nv.constant0.highpass_many_series_one_param_time_major_f32)
        /*00a0*/ 	.short	0x0380
        /*00a2*/ 	.short	0x0020


	//----- nvinfo : EIATTR_SW_WAR
	.align		4
.L_39:
        /*00a4*/ 	.byte	0x04, 0x36
        /*00a6*/ 	.short	(.L_41 - .L_40)
.L_40:
        /*00a8*/ 	.word	0x00000008
.L_41:


//--------------------- .nv.info.highpass_batch_f32 --------------------------
	.section	.nv.info.highpass_batch_f32,"",@"SHT_CUDA_INFO"
	.sectionflags	@""
	.align	4


	//----- nvinfo : EIATTR_CUDA_API_VERSION
	.align		4
        /*0000*/ 	.byte	0x04, 0x37
        /*0002*/ 	.short	(.L_43 - .L_42)
.L_42:
        /*0004*/ 	.word	0x00000082


	//----- nvinfo : EIATTR_KPARAM_INFO
	.align		4
.L_43:
        /*0008*/ 	.byte	0x04, 0x17
        /*000a*/ 	.short	(.L_45 - .L_44)
.L_44:
        /*000c*/ 	.word	0x00000000
        /*0010*/ 	.short	0x0004
        /*0012*/ 	.short	0x0018
        /*0014*/ 	.byte	0x00, 0xf5, 0x21, 0x00


	//----- nvinfo : EIATTR_KPARAM_INFO
	.align		4
.L_45:
        /*0018*/ 	.byte	0x04, 0x17
        /*001a*/ 	.short	(.L_47 - .L_46)
.L_46:
        /*001c*/ 	.word	0x00000000
        /*0020*/ 	.short	0x0003
        /*0022*/ 	.short	0x0014
        /*0024*/ 	.byte	0x00, 0xf0, 0x11, 0x00


	//----- nvinfo : EIATTR_KPARAM_INFO
	.align		4
.L_47:
        /*0028*/ 	.byte	0x04, 0x17
        /*002a*/ 	.short	(.L_49 - .L_48)
.L_48:
        /*002c*/ 	.word	0x00000000
        /*0030*/ 	.short	0x0002
        /*0032*/ 	.short	0x0010
        /*0034*/ 	.byte	0x00, 0xf0, 0x11, 0x00


	//----- nvinfo : EIATTR_KPARAM_INFO
	.align		4
.L_49:
        /*0038*/ 	.byte	0x04, 0x17
        /*003a*/ 	.short	(.L_51 - .L_50)
.L_50:
        /*003c*/ 	.word	0x00000000
        /*0040*/ 	.short	0x0001
        /*0042*/ 	.short	0x0008
        /*0044*/ 	.byte	0x00, 0xf5, 0x21, 0x00


	//----- nvinfo : EIATTR_KPARAM_INFO
	.align		4
.L_51:
        /*0048*/ 	.byte	0x04, 0x17
        /*004a*/ 	.short	(.L_53 - .L_52)
.L_52:
        /*004c*/ 	.word	0x00000000
        /*0050*/ 	.short	0x0000
        /*0052*/ 	.short	0x0000
        /*0054*/ 	.byte	0x00, 0xf5, 0x21, 0x00


	//----- nvinfo : EIATTR_SPARSE_MMA_MASK
	.align		4
.L_53:
        /*0058*/ 	.byte	0x03, 0x50
        /*005a*/ 	.short	0x0000


	//----- nvinfo : EIATTR_MAXREG_COUNT
	.align		4
        /*005c*/ 	.byte	0x03, 0x1b
        /*005e*/ 	.short	0x00ff


	//----- nvinfo : EIATTR_MERCURY_ISA_VERSION
	.align		4
        /*0060*/ 	.byte	0x03, 0x5f
        /*0062*/ 	.short	0x0101


	//----- nvinfo : EIATTR_VRC_CTA_INIT_COUNT
	.align		4
        /*0064*/ 	.byte	0x02, 0x4a
	.zero		1
	.zero		1


	//----- nvinfo : EIATTR_EXIT_INSTR_OFFSETS
	.align		4
        /*0068*/ 	.byte	0x04, 0x1c
        /*006a*/ 	.short	(.L_55 - .L_54)


	//   ....[0]....
.L_54:
        /*006c*/ 	.word	0x00000060


	//   ....[1]....
        /*0070*/ 	.word	0x000000d0


	//   ....[2]....
        /*0074*/ 	.word	0x000005d0


	//   ....[3]....
        /*0078*/ 	.word	0x00000b00


	//   ....[4]....
        /*007c*/ 	.word	0x00001130


	//   ....[5]....
        /*0080*/ 	.word	0x000013a0


	//   ....[6]....
        /*0084*/ 	.word	0x00001530


	//   ....[7]....
        /*0088*/ 	.word	0x000015f0


	//----- nvinfo : EIATTR_CRS_STACK_SIZE
	.align		4
.L_55:
        /*008c*/ 	.byte	0x04, 0x1e
        /*008e*/ 	.short	(.L_57 - .L_56)
.L_56:
        /*0090*/ 	.word	0x00000000


	//----- nvinfo : EIATTR_CBANK_PARAM_SIZE
	.align		4
.L_57:
        /*0094*/ 	.byte	0x03, 0x19
        /*0096*/ 	.short	0x0020


	//----- nvinfo : EIATTR_PARAM_CBANK
	.align		4
        /*0098*/ 	.byte	0x04, 0x0a
        /*009a*/ 	.short	(.L_59 - .L_58)
	.align		4
.L_58:
        /*009c*/ 	.word	index@(.nv.constant0.highpass_batch_f32)
        /*00a0*/ 	.short	0x0380
        /*00a2*/ 	.short	0x0020


	//----- nvinfo : EIATTR_SW_WAR
	.align		4
.L_59:
        /*00a4*/ 	.byte	0x04, 0x36
        /*00a6*/ 	.short	(.L_61 - .L_60)
.L_60:
        /*00a8*/ 	.word	0x00000008
.L_61:


//--------------------- .nv.callgraph             --------------------------
	.section	.nv.callgraph,"",@"SHT_CUDA_CALLGRAPH"
	.align	4
	.sectionentsize	8
	.align		4
        /*0000*/ 	.word	0x00000000
	.align		4
        /*0004*/ 	.word	0xffffffff
	.align		4
        /*0008*/ 	.word	0x00000000
	.align		4
        /*000c*/ 	.word	0xfffffffe
	.align		4
        /*0010*/ 	.word	0x00000000
	.align		4
        /*0014*/ 	.word	0xfffffffd
	.align		4
        /*0018*/ 	.word	0x00000000
	.align		4
        /*001c*/ 	.word	0xfffffffc


//--------------------- .nv.constant4             --------------------------
	.section	.nv.constant4,"a",@progbits
	.align	8
	.align		8
.nv.constant4:
        /*0000*/ 	.dword	__cudart_i2opi_d
	.align		8
        /*0008*/ 	.dword	__cudart_sin_cos_coeffs


//--------------------- .text.highpass_many_series_one_param_time_major_f32 --------------------------
	.section	.text.highpass_many_series_one_param_time_major_f32,"ax",@progbits
	.align	128
        .global         highpass_many_series_one_param_time_major_f32
        .type           highpass_many_series_one_param_time_major_f32,@function
        .size           highpass_many_series_one_param_time_major_f32,(.L_x_39 - highpass_many_series_one_param_time_major_f32)
        .other          highpass_many_series_one_param_time_major_f32,@"STO_CUDA_ENTRY STV_DEFAULT"
highpass_many_series_one_param_time_major_f32:
.text.highpass_many_series_one_param_time_major_f32:
[----:B------:R-:W0:Y:S08]  /*0000*/  LDC R1, c[0x0][0x37c] ;  /* 0x0000df00ff017b82 */ /* 0x000e300000000800 */
[----:B------:R-:W1:Y:S01]  /*0010*/  LDC.64 R4, c[0x0][0x388] ;  /* 0x0000e200ff047b82 */ /* 0x000e620000000a00 */
[----:B------:R-:W1:Y:S01]  /*0020*/  LDCU UR4, c[0x0][0x390] ;  /* 0x00007200ff0477ac */ /* 0x000e620008000800 */
[----:B0-----:R-:W-:Y:S01]  /*0030*/  VIADD R1, R1, 0xffffffd8 ;  /* 0xffffffd801017836 */ /* 0x001fe20000000000 */
[----:B-1----:R-:W-:-:S04]  /*0040*/  VIMNMX3 R0, R4, UR4, R5, PT ;  /* 0x0000000404007c0f */ /* 0x002fc8000b800105 */
[----:B------:R-:W-:-:S13]  /*0050*/  ISETP.GE.AND P0, PT, R0, 0x1, PT ;  /* 0x000000010000780c */ /* 0x000fda0003f06270 */
[----:B------:R-:W-:Y:S05]  /*0060*/  @!P0 EXIT ;  /* 0x000000000000894d */ /* 0x000fea0003800000 */
[----:B------:R-:W0:Y:S01]  /*0070*/  I2F.F64.U32 R4, R4 ;  /* 0x0000000400047312 */ /* 0x000e220000201800 */
[----:B------:R-:W-:Y:S01]  /*0080*/  IMAD.MOV.U32 R2, RZ, RZ, 0x1 ;  /* 0x00000001ff027424 */ /* 0x000fe200078e00ff */
[----:B------:R-:W-:Y:S01]  /*0090*/  UMOV UR4, 0x54442d18 ;  /* 0x54442d1800047882 */ /* 0x000fe20000000000 */
[----:B------:R-:W-:-:S05]  /*00a0*/  UMOV UR5, 0x401921fb ;  /* 0x401921fb00057882 */ /* 0x000fca0000000000 */
[----:B0-----:R-:W0:Y:S02]  /*00b0*/  MUFU.RCP64H R3, R5 ;  /* 0x0000000500037308 */ /* 0x001e240000001800 */
[----:B0-----:R-:W-:-:S08]  /*00c0*/  DFMA R6, -R4, R2, 1 ;  /* 0x3ff000000406742b */ /* 0x001fd00000000102 */
[----:B------:R-:W-:-:S08]  /*00d0*/  DFMA R6, R6, R6, R6 ;  /* 0x000000060606722b */ /* 0x000fd00000000006 */
[----:B------:R-:W-:-:S08]  /*00e0*/  DFMA R6, R2, R6, R2 ;  /* 0x000000060206722b */ /* 0x000fd00000000002 */
[----:B------:R-:W-:-:S08]  /*00f0*/  DFMA R2, -R4, R6, 1 ;  /* 0x3ff000000402742b */ /* 0x000fd00000000106 */
[----:B------:R-:W-:-:S08]  /*0100*/  DFMA R2, R6, R2, R6 ;  /* 0x000000020602722b */ /* 0x000fd00000000006 */
[----:B------:R-:W-:-:S08]  /*0110*/  DMUL R6, R2, UR4 ;  /* 0x0000000402067c28 */ /* 0x000fd00008000000 */
[----:B------:R-:W-:-:S08]  /*0120*/  DFMA R8, -R4, R6, UR4 ;  /* 0x0000000404087e2b */ /* 0x000fd00008000106 */
[----:B------:R-:W-:-:S10]  /*0130*/  DFMA R2, R2, R8, R6 ;  /* 0x000000080202722b */ /* 0x000fd40000000006 */
[----:B------:R-:W-:-:S05]  /*0140*/  FFMA R0, RZ, R5, R3 ;  /* 0x00000005ff007223 */ /* 0x000fca0000000003 */
[----:B------:R-:W-:-:S13]  /*0150*/  FSETP.GT.AND P0, PT, |R0|, 1.469367938527859385e-39, PT ;  /* 0x001000000000780b */ /* 0x000fda0003f04200 */
[----:B------:R-:W-:Y:S05]  /*0160*/  @P0 BRA `(.L_x_0) ;  /* 0x0000000000200947 */ /* 0x000fea0003800000 */
[----:B------:R-:W-:Y:S01]  /*0170*/  IMAD.MOV.U32 R2, RZ, RZ, R4 ;  /* 0x000000ffff027224 */ /* 0x000fe200078e0004 */
[----:B------:R-:W-:Y:S01]  /*0180*/  MOV R0, 0x1d0 ;  /* 0x000001d000007802 */ /* 0x000fe20000000f00 */
[----:B------:R-:W-:Y:S02]  /*0190*/  IMAD.MOV.U32 R3, RZ, RZ, R5 ;  /* 0x000000ffff037224 */ /* 0x000fe400078e0005 */
[----:B------:R-:W-:Y:S02]  /*01a0*/  IMAD.MOV.U32 R10, RZ, RZ, 0x54442d18 ;  /* 0x54442d18ff0a7424 */ /* 0x000fe400078e00ff */
[----:B------:R-:W-:-:S07]  /*01b0*/  IMAD.MOV.U32 R11, RZ, RZ, 0x401921fb ;  /* 0x401921fbff0b7424 */ /* 0x000fce00078e00ff */
[----:B------:R-:W-:Y:S05]  /*01c0*/  CALL.REL.NOINC `($__internal_0_$__cuda_sm20_div_rn_f64_full) ;  /* 0x0000001400607944 */ /* 0x000fea0003c00000 */
[----:B------:R-:W-:Y:S02]  /*01d0*/  IMAD.MOV.U32 R2, RZ, RZ, R4 ;  /* 0x000000ffff027224 */ /* 0x000fe400078e0004 */
[----:B------:R-:W-:-:S07]  /*01e0*/  IMAD.MOV.U32 R3, RZ, RZ, R5 ;  /* 0x000000ffff037224 */ /* 0x000fce00078e0005 */
.L_x_0:
[----:B------:R-:W-:Y:S01]  /*01f0*/  DSETP.NEU.AND P0, PT, R2, +INF , PT ;  /* 0x7ff000000200742a */ /* 0x000fe20003f0d000 */
[----:B------:R-:W0:-:S13]  /*0200*/  LDCU.64 UR4, c[0x0][0x358] ;  /* 0x00006b00ff0477ac */ /* 0x000e1a0008000a00 */
[----:B------:R-:W-:Y:S01]  /*0210*/  @!P0 DMUL R16, RZ, +INF ;  /* 0x7ff00000ff108828 */ /* 0x000fe20000000000 */
[----:B------:R-:W-:Y:S01]  /*0220*/  @!P0 IMAD.MOV.U32 R0, RZ, RZ, 0x1 ;  /* 0x00000001ff008424 */ /* 0x000fe200078e00ff */
[----:B------:R-:W-:Y:S09]  /*0230*/  @!P0 BRA `(.L_x_1) ;  /* 0x0000000000548947 */ /* 0x000ff20003800000 */
[----:B------:R-:W-:Y:S01]  /*0240*/  UMOV UR6, 0x6dc9c883 ;  /* 0x6dc9c88300067882 */ /* 0x000fe20000000000 */
[----:B------:R-:W-:Y:S01]  /*0250*/  UMOV UR7, 0x3fe45f30 ;  /* 0x3fe45f3000077882 */ /* 0x000fe20000000000 */
[C---:B------:R-:W-:Y:S02]  /*0260*/  DSETP.GE.AND P0, PT, R2.reuse, 2.14748364800000000000e+09, PT ;  /* 0x41e000000200742a */ /* 0x040fe40003f06000 */
[----:B------:R-:W-:Y:S01]  /*0270*/  DMUL R4, R2, UR6 ;  /* 0x0000000602047c28 */ /* 0x000fe20008000000 */
[----:B------:R-:W-:Y:S01]  /*0280*/  UMOV UR6, 0x54442d18 ;  /* 0x54442d1800067882 */ /* 0x000fe20000000000 */
[----:B------:R-:W-:-:S04]  /*0290*/  UMOV UR7, 0x3ff921fb ;  /* 0x3ff921fb00077882 */ /* 0x000fc80000000000 */
[----:B------:R-:W1:Y:S08]  /*02a0*/  F2I.F64 R0, R4 ;  /* 0x0000000400007311 */ /* 0x000e700000301100 */
[----:B-1----:R-:W1:Y:S02]  /*02b0*/  I2F.F64 R16, R0 ;  /* 0x0000000000107312 */ /* 0x002e640000201c00 */
[----:B-1----:R-:W-:Y:S01]  /*02c0*/  DFMA R6, R16, -UR6, R2 ;  /* 0x8000000610067c2b */ /* 0x002fe20008000002 */
[----:B------:R-:W-:Y:S01]  /*02d0*/  UMOV UR6, 0x33145c00 ;  /* 0x33145c0000067882 */ /* 0x000fe20000000000 */
[----:B------:R-:W-:-:S06]  /*02e0*/  UMOV UR7, 0x3c91a626 ;  /* 0x3c91a62600077882 */ /* 0x000fcc0000000000 */
[----:B------:R-:W-:Y:S01]  /*02f0*/  DFMA R6, R16, -UR6, R6 ;  /* 0x8000000610067c2b */ /* 0x000fe20008000006 */
[----:B------:R-:W-:Y:S01]  /*0300*/  UMOV UR6, 0x252049c0 ;  /* 0x252049c000067882 */ /* 0x000fe20000000000 */
[----:B------:R-:W-:-:S06]  /*0310*/  UMOV UR7, 0x397b839a ;  /* 0x397b839a00077882 */ /* 0x000fcc0000000000 */
[----:B------:R-:W-:Y:S01]  /*0320*/  DFMA R16, R16, -UR6, R6 ;  /* 0x8000000610107c2b */ /* 0x000fe20008000006 */
[----:B------:R-:W-:Y:S10]  /*0330*/  @!P0 BRA `(.L_x_2) ;  /* 0x0000000000108947 */ /* 0x000ff40003800000 */
[----:B------:R-:W-:Y:S01]  /*0340*/  IMAD.MOV.U32 R4, RZ, RZ, R2 ;  /* 0x000000ffff047224 */ /* 0x000fe200078e0002 */
[----:B------:R-:W-:Y:S01]  /*0350*/  MOV R12, 0x380 ;  /* 0x00000380000c7802 */ /* 0x000fe20000000f00 */
[----:B------:R-:W-:-:S07]  /*0360*/  IMAD.MOV.U32 R14, RZ, RZ, R3 ;  /* 0x000000ffff0e7224 */ /* 0x000fce00078e0003 */
[----:B0-----:R-:W-:Y:S05]  /*0370*/  CALL.REL.NOINC `($highpass_many_series_one_param_time_major_f32$__internal_trig_reduction_slowpathd) ;  /* 0x00000018006c7944 */ /* 0x001fea0003c00000 */
.L_x_2:
[----:B------:R-:W-:-:S07]  /*0380*/  VIADD R0, R0, 0x1 ;  /* 0x0000000100007836 */ /* 0x000fce0000000000 */
.L_x_1:
[----:B------:R-:W1:Y:S01]  /*0390*/  LDCU.64 UR6, c[0x4][0x8] ;  /* 0x01000100ff0677ac */ /* 0x000e620008000a00 */
[----:B------:R-:W-:-:S05]  /*03a0*/  IMAD.SHL.U32 R4, R0, 0x40, RZ ;  /* 0x0000004000047824 */ /* 0x000fca00078e00ff */
[----:B------:R-:W-:-:S04]  /*03b0*/  LOP3.LUT R4, R4, 0x40, RZ, 0xc0, !PT ;  /* 0x0000004004047812 */ /* 0x000fc800078ec0ff */
[----:B-1----:R-:W-:-:S05]  /*03c0*/  IADD3 R20, P0, PT, R4, UR6, RZ ;  /* 0x0000000604147c10 */ /* 0x002fca000ff1e0ff */
[----:B------:R-:W-:-:S05]  /*03d0*/  IMAD.X R21, RZ, RZ, UR7, P0 ;  /* 0x00000007ff157e24 */ /* 0x000fca00080e06ff */
[----:B0-----:R-:W2:Y:S04]  /*03e0*/  LDG.E.128.CONSTANT R8, desc[UR4][R20.64] ;  /* 0x0000000414087981 */ /* 0x001ea8000c1e9d00 */
[----:B------:R-:W3:Y:S04]  /*03f0*/  LDG.E.128.CONSTANT R4, desc[UR4][R20.64+0x10] ;  /* 0x0000100414047981 */ /* 0x000ee8000c1e9d00 */
[----:B------:R-:W4:Y:S01]  /*0400*/  LDG.E.128.CONSTANT R12, desc[UR4][R20.64+0x20] ;  /* 0x00002004140c7981 */ /* 0x000f22000c1e9d00 */
[----:B------:R-:W-:Y:S01]  /*0410*/  LOP3.LUT R18, R0, 0x1, RZ, 0xc0, !PT ;  /* 0x0000000100127812 */ /* 0x000fe200078ec0ff */
[----:B------:R-:W-:Y:S01]  /*0420*/  IMAD.MOV.U32 R22, RZ, RZ, 0x20fd8164 ;  /* 0x20fd8164ff167424 */ /* 0x000fe200078e00ff */
[----:B------:R-:W-:Y:S01]  /*0430*/  UMOV UR6, 0x812dea11 ;  /* 0x812dea1100067882 */ /* 0x000fe20000000000 */
[----:B------:R-:W-:Y:S01]  /*0440*/  IMAD.MOV.U32 R23, RZ, RZ, 0x3da8ff83 ;  /* 0x3da8ff83ff177424 */ /* 0x000fe200078e00ff */
[----:B------:R-:W-:Y:S01]  /*0450*/  ISETP.NE.U32.AND P0, PT, R18, 0x1, PT ;  /* 0x000000011200780c */ /* 0x000fe20003f05070 */
[----:B------:R-:W-:Y:S01]  /*0460*/  DMUL R18, R16, R16 ;  /* 0x0000001010127228 */ /* 0x000fe20000000000 */
[----:B------:R-:W-:-:S02]  /*0470*/  UMOV UR7, 0x3d719799 ;  /* 0x3d71979900077882 */ /* 0x000fc40000000000 */
[----:B------:R-:W-:Y:S02]  /*0480*/  FSEL R22, R22, -8.06006814911005101289e+34, !P0 ;  /* 0xf9785eba16167808 */ /* 0x000fe40004000000 */
[----:B------:R-:W-:-:S06]  /*0490*/  FSEL R23, -R23, 0.11223486810922622681, !P0 ;  /* 0x3de5db6517177808 */ /* 0x000fcc0004000100 */
[----:B--2---:R-:W-:-:S08]  /*04a0*/  DFMA R8, R18, R22, R8 ;  /* 0x000000161208722b */ /* 0x004fd00000000008 */
[----:B------:R-:W-:-:S08]  /*04b0*/  DFMA R8, R18, R8, R10 ;  /* 0x000000081208722b */ /* 0x000fd0000000000a */
[----:B---3--:R-:W-:-:S08]  /*04c0*/  DFMA R4, R18, R8, R4 ;  /* 0x000000081204722b */ /* 0x008fd00000000004 */
[----:B------:R-:W-:-:S08]  /*04d0*/  DFMA R4, R18, R4, R6 ;  /* 0x000000041204722b */ /* 0x000fd00000000006 */
[----:B----4-:R-:W-:-:S08]  /*04e0*/  DFMA R4, R18, R4, R12 ;  /* 0x000000041204722b */ /* 0x010fd0000000000c */
[----:B------:R-:W-:-:S08]  /*04f0*/  DFMA R4, R18, R4, R14 ;  /* 0x000000041204722b */ /* 0x000fd0000000000e */
[----:B------:R-:W-:Y:S02]  /*0500*/  DFMA R16, R4, R16, R16 ;  /* 0x000000100410722b */ /* 0x000fe40000000010 */
[----:B------:R-:W-:-:S10]  /*0510*/  DFMA R4, R18, R4, 1 ;  /* 0x3ff000001204742b */ /* 0x000fd40000000004 */
[----:B------:R-:W-:Y:S02]  /*0520*/  FSEL R6, R4, R16, !P0 ;  /* 0x0000001004067208 */ /* 0x000fe40004000000 */
[----:B------:R-:W-:Y:S02]  /*0530*/  FSEL R7, R5, R17, !P0 ;  /* 0x0000001105077208 */ /* 0x000fe40004000000 */
[----:B------:R-:W-:-:S04]  /*0540*/  LOP3.LUT P0, RZ, R0, 0x2, RZ, 0xc0, !PT ;  /* 0x0000000200ff7812 */ /* 0x000fc8000780c0ff */
[----:B------:R-:W-:-:S10]  /*0550*/  DADD R4, RZ, -R6 ;  /* 0x00000000ff047229 */ /* 0x000fd40000000806 */
[----:B------:R-:W-:Y:S02]  /*0560*/  FSEL R18, R6, R4, !P0 ;  /* 0x0000000406127208 */ /* 0x000fe40004000000 */
[----:B------:R-:W-:-:S06]  /*0570*/  FSEL R19, R7, R5, !P0 ;  /* 0x0000000507137208 */ /* 0x000fcc0004000000 */
[----:B------:R-:W-:-:S14]  /*0580*/  DSETP.GEU.AND P0, PT, |R18|, UR6, PT ;  /* 0x0000000612007e2a */ /* 0x000fdc000bf0e200 */
[----:B------:R-:W-:Y:S05]  /*0590*/  @!P0 EXIT ;  /* 0x000000000000894d */ /* 0x000fea0003800000 */
[----:B------:R-:W-:-:S14]  /*05a0*/  DSETP.NEU.AND P0, PT, R2, +INF , PT ;  /* 0x7ff000000200742a */ /* 0x000fdc0003f0d000 */
[----:B------:R-:W-:Y:S01]  /*05b0*/  @!P0 DMUL R16, RZ, +INF ;  /* 0x7ff00000ff108828 */ /* 0x000fe20000000000 */
[----:B------:R-:W-:Y:S01]  /*05c0*/  @!P0 IMAD.MOV.U32 R0, RZ, RZ, RZ ;  /* 0x000000ffff008224 */ /* 0x000fe200078e00ff */
[----:B------:R-:W-:Y:S09]  /*05d0*/  @!P0 BRA `(.L_x_3) ;  /* 0x0000000000508947 */ /* 0x000ff20003800000 */
[----:B------:R-:W-:Y:S01]  /*05e0*/  UMOV UR6, 0x6dc9c883 ;  /* 0x6dc9c88300067882 */ /* 0x000fe20000000000 */
[----:B------:R-:W-:Y:S01]  /*05f0*/  UMOV UR7, 0x3fe45f30 ;  /* 0x3fe45f3000077882 */ /* 0x000fe20000000000 */
[C---:B------:R-:W-:Y:S02]  /*0600*/  DSETP.GE.AND P0, PT, R2.reuse, 2.14748364800000000000e+09, PT ;  /* 0x41e000000200742a */ /* 0x040fe40003f06000 */
[----:B------:R-:W-:Y:S01]  /*0610*/  DMUL R4, R2, UR6 ;  /* 0x0000000602047c28 */ /* 0x000fe20008000000 */
[----:B------:R-:W-:Y:S01]  /*0620*/  UMOV UR6, 0x54442d18 ;  /* 0x54442d1800067882 */ /* 0x000fe20000000000 */
[----:B------:R-:W-:-:S04]  /*0630*/  UMOV UR7, 0x3ff921fb ;  /* 0x3ff921fb00077882 */ /* 0x000fc80000000000 */
[----:B------:R-:W0:Y:S08]  /*0640*/  F2I.F64 R0, R4 ;  /* 0x0000000400007311 */ /* 0x000e300000301100 */
[----:B0-----:R-:W0:Y:S02]  /*0650*/  I2F.F64 R16, R0 ;  /* 0x0000000000107312 */ /* 0x001e240000201c00 */
[----:B0-----:R-:W-:Y:S01]  /*0660*/  DFMA R6, R16, -UR6, R2 ;  /* 0x8000000610067c2b */ /* 0x001fe20008000002 */
        /* <DEDUP_REMOVED lines=10> */
[----:B------:R-:W-:Y:S05]  /*0710*/  CALL.REL.NOINC `($highpass_many_series_one_param_time_major_f32$__internal_trig_reduction_slowpathd) ;  /* 0x0000001400847944 */ /* 0x000fea0003c00000 */
.L_x_3:
[----:B------:R-:W0:Y:S01]  /*0720*/  LDCU.64 UR6, c[0x4][0x8] ;  /* 0x01000100ff0677ac */ /* 0x000e220008000a00 */
[----:B------:R-:W-:-:S05]  /*0730*/  IMAD.SHL.U32 R2, R0, 0x40, RZ ;  /* 0x0000004000027824 */ /* 0x000fca00078e00ff */
[----:B------:R-:W-:-:S04]  /*0740*/  LOP3.LUT R2, R2, 0x40, RZ, 0xc0, !PT ;  /* 0x0000004002027812 */ /* 0x000fc800078ec0ff */
[----:B0-----:R-:W-:-:S05]  /*0750*/  IADD3 R20, P0, PT, R2, UR6, RZ ;  /* 0x0000000602147c10 */ /* 0x001fca000ff1e0ff */
[----:B------:R-:W-:-:S05]  /*0760*/  IMAD.X R21, RZ, RZ, UR7, P0 ;  /* 0x00000007ff157e24 */ /* 0x000fca00080e06ff */
[----:B------:R-:W2:Y:S04]  /*0770*/  LDG.E.128.CONSTANT R8, desc[UR4][R20.64] ;  /* 0x0000000414087981 */ /* 0x000ea8000c1e9d00 */
[----:B------:R-:W3:Y:S04]  /*0780*/  LDG.E.128.CONSTANT R4, desc[UR4][R20.64+0x10] ;  /* 0x0000100414047981 */ /* 0x000ee8000c1e9d00 */
[----:B------:R-:W4:Y:S01]  /*0790*/  LDG.E.128.CONSTANT R12, desc[UR4][R20.64+0x20] ;  /* 0x00002004140c7981 */ /* 0x000f22000c1e9d00 */
[----:B------:R-:W-:Y:S01]  /*07a0*/  LOP3.LUT R2, R0, 0x1, RZ, 0xc0, !PT ;  /* 0x0000000100027812 */ /* 0x000fe200078ec0ff */
[----:B------:R-:W-:-:S02]  /*07b0*/  IMAD.MOV.U32 R22, RZ, RZ, 0x20fd8164 ;  /* 0x20fd8164ff167424 */ /* 0x000fc400078e00ff */
[----:B------:R-:W-:Y:S01]  /*07c0*/  IMAD.MOV.U32 R23, RZ, RZ, 0x3da8ff83 ;  /* 0x3da8ff83ff177424 */ /* 0x000fe200078e00ff */
[----:B------:R-:W-:Y:S01]  /*07d0*/  ISETP.NE.U32.AND P0, PT, R2, 0x1, PT ;  /* 0x000000010200780c */ /* 0x000fe20003f05070 */
[----:B------:R-:W-:-:S03]  /*07e0*/  DMUL R2, R16, R16 ;  /* 0x0000001010027228 */ /* 0x000fc60000000000 */
[----:B------:R-:W-:Y:S02]  /*07f0*/  FSEL R22, R22, -8.06006814911005101289e+34, !P0 ;  /* 0xf9785eba16167808 */ /* 0x000fe40004000000 */
[----:B------:R-:W-:-:S06]  /*0800*/  FSEL R23, -R23, 0.11223486810922622681, !P0 ;  /* 0x3de5db6517177808 */ /* 0x000fcc0004000100 */
[----:B--2---:R-:W-:-:S08]  /*0810*/  DFMA R8, R2, R22, R8 ;  /* 0x000000160208722b */ /* 0x004fd00000000008 */
[----:B------:R-:W-:-:S08]  /*0820*/  DFMA R8, R2, R8, R10 ;  /* 0x000000080208722b */ /* 0x000fd0000000000a */
[----:B---3--:R-:W-:-:S08]  /*0830*/  DFMA R4, R2, R8, R4 ;  /* 0x000000080204722b */ /* 0x008fd00000000004 */
[----:B------:R-:W-:Y:S01]  /*0840*/  DFMA R4, R2, R4, R6 ;  /* 0x000000040204722b */ /* 0x000fe20000000006 */
[----:B------:R-:W0:Y:S01]  /*0850*/  MUFU.RCP64H R7, R19 ;  /* 0x0000001300077308 */ /* 0x000e220000001800 */
[----:B------:R-:W-:-:S06]  /*0860*/  IMAD.MOV.U32 R6, RZ, RZ, 0x1 ;  /* 0x00000001ff067424 */ /* 0x000fcc00078e00ff */
[----:B----4-:R-:W-:-:S08]  /*0870*/  DFMA R4, R2, R4, R12 ;  /* 0x000000040204722b */ /* 0x010fd0000000000c */
[----:B------:R-:W-:Y:S02]  /*0880*/  DFMA R4, R2, R4, R14 ;  /* 0x000000040204722b */ /* 0x000fe4000000000e */
[----:B0-----:R-:W-:-:S06]  /*0890*/  DFMA R8, -R18, R6, 1 ;  /* 0x3ff000001208742b */ /* 0x001fcc0000000106 */
[----:B------:R-:W-:Y:S02]  /*08a0*/  DFMA R16, R4, R16, R16 ;  /* 0x000000100410722b */ /* 0x000fe40000000010 */
[----:B------:R-:W-:Y:S02]  /*08b0*/  DFMA R2, R2, R4, 1 ;  /* 0x3ff000000202742b */ /* 0x000fe40000000004 */
[----:B------:R-:W-:-:S08]  /*08c0*/  DFMA R8, R8, R8, R8 ;  /* 0x000000080808722b */ /* 0x000fd00000000008 */
[----:B------:R-:W-:Y:S01]  /*08d0*/  FSEL R10, R2, R16, !P0 ;  /* 0x00000010020a7208 */ /* 0x000fe20004000000 */
[----:B------:R-:W-:Y:S01]  /*08e0*/  DFMA R8, R6, R8, R6 ;  /* 0x000000080608722b */ /* 0x000fe20000000006 */
[----:B------:R-:W-:Y:S02]  /*08f0*/  FSEL R11, R3, R17, !P0 ;  /* 0x00000011030b7208 */ /* 0x000fe40004000000 */
[----:B------:R-:W-:-:S04]  /*0900*/  LOP3.LUT P0, RZ, R0, 0x2, RZ, 0xc0, !PT ;  /* 0x0000000200ff7812 */ /* 0x000fc8000780c0ff */
[----:B------:R-:W-:Y:S02]  /*0910*/  DADD R2, RZ, -R10 ;  /* 0x00000000ff027229 */ /* 0x000fe4000000080a */
[----:B------:R-:W-:-:S08]  /*0920*/  DFMA R4, -R18, R8, 1 ;  /* 0x3ff000001204742b */ /* 0x000fd00000000108 */
[----:B------:R-:W-:Y:S01]  /*0930*/  FSEL R2, R10, R2, !P0 ;  /* 0x000000020a027208 */ /* 0x000fe20004000000 */
[----:B------:R-:W-:Y:S01]  /*0940*/  DFMA R4, R8, R4, R8 ;  /* 0x000000040804722b */ /* 0x000fe20000000008 */
[----:B------:R-:W-:-:S06]  /*0950*/  FSEL R3, R11, R3, !P0 ;  /* 0x000000030b037208 */ /* 0x000fcc0004000000 */
[----:B------:R-:W-:-:S08]  /*0960*/  DADD R8, R2, -1 ;  /* 0xbff0000002087429 */ /* 0x000fd00000000000 */
[----:B------:R-:W-:Y:S02]  /*0970*/  DMUL R2, R8, R4 ;  /* 0x0000000408027228 */ /* 0x000fe40000000000 */
[----:B------:R-:W-:-:S06]  /*0980*/  FSETP.GEU.AND P1, PT, |R9|, 6.5827683646048100446e-37, PT ;  /* 0x036000000900780b */ /* 0x000fcc0003f2e200 */
[----:B------:R-:W-:-:S08]  /*0990*/  DFMA R6, -R18, R2, R8 ;  /* 0x000000021206722b */ /* 0x000fd00000000108 */
[----:B------:R-:W-:-:S10]  /*09a0*/  DFMA R4, R4, R6, R2 ;  /* 0x000000060404722b */ /* 0x000fd40000000002 */
[----:B------:R-:W-:-:S05]  /*09b0*/  FFMA R0, RZ, R19, R5 ;  /* 0x00000013ff007223 */ /* 0x000fca0000000005 */
[----:B------:R-:W-:-:S13]  /*09c0*/  FSETP.GT.AND P0, PT, |R0|, 1.469367938527859385e-39, PT ;  /* 0x001000000000780b */ /* 0x000fda0003f04200 */
[----:B------:R-:W-:Y:S05]  /*09d0*/  @P0 BRA P1, `(.L_x_4) ;  /* 0x0000000000180947 */ /* 0x000fea0000800000 */
[----:B------:R-:W-:Y:S01]  /*09e0*/  IMAD.MOV.U32 R10, RZ, RZ, R8 ;  /* 0x000000ffff0a7224 */ /* 0x000fe200078e0008 */
[----:B------:R-:W-:Y:S01]  /*09f0*/  MOV R0, 0xa40 ;  /* 0x00000a4000007802 */ /* 0x000fe20000000f00 */
[----:B------:R-:W-:Y:S02]  /*0a00*/  IMAD.MOV.U32 R11, RZ, RZ, R9 ;  /* 0x000000ffff0b7224 */ /* 0x000fe400078e0009 */
[----:B------:R-:W-:Y:S02]  /*0a10*/  IMAD.MOV.U32 R2, RZ, RZ, R18 ;  /* 0x000000ffff027224 */ /* 0x000fe400078e0012 */
[----:B------:R-:W-:-:S07]  /*0a20*/  IMAD.MOV.U32 R3, RZ, RZ, R19 ;  /* 0x000000ffff037224 */ /* 0x000fce00078e0013 */
[----:B------:R-:W-:Y:S05]  /*0a30*/  CALL.REL.NOINC `($__internal_0_$__cuda_sm20_div_rn_f64_full) ;  /* 0x0000000c00447944 */ /* 0x000fea0003c00000 */
.L_x_4:
[----:B------:R-:W0:Y:S01]  /*0a40*/  S2R R0, SR_CTAID.X ;  /* 0x0000000000007919 */ /* 0x000e220000002500 */
[----:B------:R-:W0:Y:S02]  /*0a50*/  LDC R3, c[0x0][0x38c] ;  /* 0x0000e300ff037b82 */ /* 0x000e240000000800 */
[----:B0-----:R-:W-:-:S13]  /*0a60*/  ISETP.GE.U32.AND P0, PT, R0, R3, PT ;  /* 0x000000030000720c */ /* 0x001fda0003f06070 */
[----:B------:R-:W-:Y:S05]  /*0a70*/  @P0 EXIT ;  /* 0x000000000000094d */ /* 0x000fea0003800000 */
[----:B------:R-:W0:Y:S08]  /*0a80*/  LDC.64 R22, c[0x0][0x380] ;  /* 0x0000e000ff167b82 */ /* 0x000e300000000a00 */
[----:B------:R-:W1:Y:S08]  /*0a90*/  LDC R10, c[0x0][0x390] ;  /* 0x0000e400ff0a7b82 */ /* 0x000e700000000800 */
[----:B------:R-:W2:Y:S01]  /*0aa0*/  LDC.64 R20, c[0x0][0x398] ;  /* 0x0000e600ff147b82 */ /* 0x000ea20000000a00 */
[----:B0-----:R-:W-:-:S06]  /*0ab0*/  IMAD.WIDE.U32 R6, R0, 0x4, R22 ;  /* 0x0000000400067825 */ /* 0x001fcc00078e0016 */
[----:B------:R-:W3:Y:S01]  /*0ac0*/  LDG.E.CONSTANT R7, desc[UR4][R6.64] ;  /* 0x0000000406077981 */ /* 0x000ee2000c1e9900 */
[----:B-1----:R-:W-:Y:S01]  /*0ad0*/  ISETP.GE.U32.AND P0, PT, R10, 0x2, PT ;  /* 0x000000020a00780c */ /* 0x002fe20003f06070 */
[----:B--2---:R-:W-:-:S05]  /*0ae0*/  IMAD.WIDE.U32 R8, R0, 0x4, R20 ;  /* 0x0000000400087825 */ /* 0x004fca00078e0014 */
[----:B---3--:R0:W-:Y:S07]  /*0af0*/  STG.E desc[UR4][R8.64], R7 ;  /* 0x0000000708007986 */ /* 0x0081ee000c101904 */
[----:B------:R-:W-:Y:S05]  /*0b00*/  @!P0 EXIT ;  /* 0x000000000000894d */ /* 0x000fea0003800000 */
[----:B------:R-:W-:Y:S01]  /*0b10*/  VIADD R2, R10, 0xfffffffe ;  /* 0xfffffffe0a027836 */ /* 0x000fe20000000000 */
[----:B------:R-:W1:Y:S01]  /*0b20*/  F2F.F64.F32 R32, R7 ;  /* 0x0000000700207310 */ /* 0x000e620000201800 */
[----:B------:R-:W-:Y:S01]  /*0b30*/  DADD R4, R4, 1 ;  /* 0x3ff0000004047429 */ /* 0x000fe20000000000 */
[----:B------:R-:W-:Y:S02]  /*0b40*/  IMAD.MOV.U32 R18, RZ, RZ, 0x0 ;  /* 0x00000000ff127424 */ /* 0x000fe400078e00ff */
[----:B------:R-:W-:Y:S01]  /*0b50*/  ISETP.GE.U32.AND P0, PT, R2, 0x7, PT ;  /* 0x000000070200780c */ /* 0x000fe20003f06070 */
[----:B------:R-:W-:Y:S02]  /*0b60*/  IMAD.MOV.U32 R19, RZ, RZ, 0x3ff00000 ;  /* 0x3ff00000ff137424 */ /* 0x000fe400078e00ff */
[----:B------:R-:W-:Y:S02]  /*0b70*/  VIADD R2, R10, 0xffffffff ;  /* 0xffffffff0a027836 */ /* 0x000fe40000000000 */
[C---:B------:R-:W-:Y:S01]  /*0b80*/  DADD R16, -R4.reuse, 1 ;  /* 0x3ff0000004107429 */ /* 0x040fe20000000100 */
[----:B------:R-:W-:Y:S01]  /*0b90*/  IMAD.MOV.U32 R12, RZ, RZ, 0x1 ;  /* 0x00000001ff0c7424 */ /* 0x000fe200078e00ff */
[----:B------:R-:W-:Y:S01]  /*0ba0*/  DFMA R18, R4, -0.5, R18 ;  /* 0xbfe000000412782b */ /* 0x000fe20000000012 */
[----:B-1----:R-:W-:-:S02]  /*0bb0*/  IMAD.MOV.U32 R28, RZ, RZ, R32 ;  /* 0x000000ffff1c7224 */ /* 0x002fc400078e0020 */
[----:B------:R-:W-:-:S03]  /*0bc0*/  IMAD.MOV.U32 R29, RZ, RZ, R33 ;  /* 0x000000ffff1d7224 */ /* 0x000fc600078e0021 */
[----:B------:R-:W-:Y:S05]  /*0bd0*/  @!P0 BRA `(.L_x_5) ;  /* 0x0000000400888947 */ /* 0x000fea0003800000 */
[----:B------:R-:W-:Y:S01]  /*0be0*/  LOP3.LUT R11, R2, 0xfffffff8, RZ, 0xc0, !PT ;  /* 0xfffffff8020b7812 */ /* 0x000fe200078ec0ff */
[C-C-:B0-----:R-:W-:Y:S01]  /*0bf0*/  IMAD R9, R3.reuse, 0x2, R0.reuse ;  /* 0x0000000203097824 */ /* 0x141fe200078e0200 */
[----:B------:R-:W-:Y:S01]  /*0c00*/  MOV R28, R32 ;  /* 0x00000020001c7202 */ /* 0x000fe20000000f00 */
[C-C-:B------:R-:W-:Y:S02]  /*0c10*/  IMAD R4, R3.reuse, 0x3, R0.reuse ;  /* 0x0000000303047824 */ /* 0x140fe400078e0200 */
[C-C-:B------:R-:W-:Y:S02]  /*0c20*/  IMAD R6, R3.reuse, 0x4, R0.reuse ;  /* 0x0000000403067824 */ /* 0x140fe400078e0200 */
[C-C-:B------:R-:W-:Y:S02]  /*0c30*/  IMAD R8, R3.reuse, 0x5, R0.reuse ;  /* 0x0000000503087824 */ /* 0x140fe400078e0200 */
[C-C-:B------:R-:W-:Y:S02]  /*0c40*/  IMAD R10, R3.reuse, 0x6, R0.reuse ;  /* 0x00000006030a7824 */ /* 0x140fe400078e0200 */
[----:B------:R-:W-:-:S02]  /*0c50*/  IMAD R12, R3, 0x7, R0 ;  /* 0x00000007030c7824 */ /* 0x000fc400078e0200 */
[----:B------:R-:W-:Y:S02]  /*0c60*/  IMAD R7, R3, 0x8, R0 ;  /* 0x0000000803077824 */ /* 0x000fe400078e0200 */
[----:B------:R-:W-:Y:S02]  /*0c70*/  IMAD.IADD R14, R0, 0x1, R3 ;  /* 0x00000001000e7824 */ /* 0x000fe400078e0203 */
[----:B------:R-:W-:Y:S02]  /*0c80*/  IMAD.MOV.U32 R5, RZ, RZ, RZ ;  /* 0x000000ffff057224 */ /* 0x000fe400078e00ff */
[----:B------:R-:W-:Y:S02]  /*0c90*/  IMAD.MOV.U32 R29, RZ, RZ, R33 ;  /* 0x000000ffff1d7224 */ /* 0x000fe400078e0021 */
[----:B------:R-:W-:-:S07]  /*0ca0*/  IMAD.MOV R11, RZ, RZ, -R11 ;  /* 0x000000ffff0b7224 */ /* 0x000fce00078e0a0b */
.L_x_6:
[----:B------:R-:W-:-:S05]  /*0cb0*/  IMAD.WIDE.U32 R34, R14, 0x4, R22 ;  /* 0x000000040e227825 */ /* 0x000fca00078e0016 */
[----:B------:R0:W2:Y:S01]  /*0cc0*/  LDG.E.CONSTANT R15, desc[UR4][R34.64] ;  /* 0x00000004220f7981 */ /* 0x0000a2000c1e9900 */
[----:B------:R-:W-:-:S05]  /*0cd0*/  IMAD.WIDE.U32 R24, R9, 0x4, R22 ;  /* 0x0000000409187825 */ /* 0x000fca00078e0016 */
[----:B------:R2:W3:Y:S01]  /*0ce0*/  LDG.E.CONSTANT R13, desc[UR4][R24.64] ;  /* 0x00000004180d7981 */ /* 0x0004e2000c1e9900 */
[----:B------:R-:W-:-:S06]  /*0cf0*/  IMAD.WIDE.U32 R26, R4, 0x4, R22 ;  /* 0x00000004041a7825 */ /* 0x000fcc00078e0016 */
[----:B------:R-:W4:Y:S01]  /*0d00*/  LDG.E.CONSTANT R26, desc[UR4][R26.64] ;  /* 0x000000041a1a7981 */ /* 0x000f22000c1e9900 */
[----:B------:R-:W-:-:S06]  /*0d10*/  IMAD.WIDE.U32 R30, R6, 0x4, R22 ;  /* 0x00000004061e7825 */ /* 0x000fcc00078e0016 */
[----:B------:R1:W5:Y:S01]  /*0d20*/  LDG.E.CONSTANT R30, desc[UR4][R30.64] ;  /* 0x000000041e1e7981 */ /* 0x000362000c1e9900 */
[----:B0-----:R-:W-:Y:S01]  /*0d30*/  IMAD.WIDE.U32 R34, R8, 0x4, R22 ;  /* 0x0000000408227825 */ /* 0x001fe200078e0016 */
[----:B--2---:R-:W0:Y:S02]  /*0d40*/  F2F.F64.F32 R24, R15 ;  /* 0x0000000f00187310 */ /* 0x004e240000201800 */
[----:B0-----:R-:W-:-:S06]  /*0d50*/  DADD R36, R24, -R28 ;  /* 0x0000000018247229 */ /* 0x001fcc000000081c */
[----:B---3--:R0:W2:Y:S02]  /*0d60*/  F2F.F64.F32 R28, R13 ;  /* 0x0000000d001c7310 */ /* 0x0080a40000201800 */
[----:B------:R-:W-:Y:S01]  /*0d70*/  DMUL R36, R18, R36 ;  /* 0x0000002412247228 */ /* 0x000fe20000000000 */
[----:B0-----:R0:W3:Y:S01]  /*0d80*/  LDG.E.CONSTANT R13, desc[UR4][R34.64] ;  /* 0x00000004220d7981 */ /* 0x0010e2000c1e9900 */
[----:B--2---:R-:W-:-:S06]  /*0d90*/  DADD R24, -R24, R28 ;  /* 0x0000000018187229 */ /* 0x004fcc000000011c */
[----:B------:R-:W-:Y:S02]  /*0da0*/  DFMA R36, R16, R32, R36 ;  /* 0x000000201024722b */ /* 0x000fe40000000024 */
[----:B------:R-:W-:-:S04]  /*0db0*/  DMUL R24, R18, R24 ;  /* 0x0000001812187228 */ /* 0x000fc80000000000 */
[----:B-1----:R1:W2:Y:S04]  /*0dc0*/  F2F.F32.F64 R31, R36 ;  /* 0x00000024001f7310 */ /* 0x0022a80000301000 */
[----:B------:R-:W-:Y:S01]  /*0dd0*/  DFMA R24, R16, R36, R24 ;  /* 0x000000241018722b */ /* 0x000fe20000000018 */
[----:B-1----:R-:W-:-:S05]  /*0de0*/  IMAD.WIDE.U32 R36, R10, 0x4, R22 ;  /* 0x000000040a247825 */ /* 0x002fca00078e0016 */
[----:B------:R1:W3:Y:S01]  /*0df0*/  LDG.E.CONSTANT R15, desc[UR4][R36.64] ;  /* 0x00000004240f7981 */ /* 0x0002e2000c1e9900 */
[----:B------:R-:W-:-:S04]  /*0e00*/  IMAD.WIDE.U32 R32, R12, 0x4, R22 ;  /* 0x000000040c207825 */ /* 0x000fc800078e0016 */
[----:B0-----:R-:W-:Y:S02]  /*0e10*/  IMAD.WIDE.U32 R34, R14, 0x4, R20 ;  /* 0x000000040e227825 */ /* 0x001fe400078e0014 */
[----:B------:R-:W3:Y:S04]  /*0e20*/  LDG.E.CONSTANT R32, desc[UR4][R32.64] ;  /* 0x0000000420207981 */ /* 0x000ee8000c1e9900 */
[----:B--2---:R0:W-:Y:S02]  /*0e30*/  STG.E desc[UR4][R34.64], R31 ;  /* 0x0000001f22007986 */ /* 0x0041e4000c101904 */
[----:B0-----:R-:W-:-:S05]  /*0e40*/  IMAD.WIDE.U32 R34, R7, 0x4, R22 ;  /* 0x0000000407227825 */ /* 0x001fca00078e0016 */
[----:B------:R0:W2:Y:S01]  /*0e50*/  LDG.E.CONSTANT R33, desc[UR4][R34.64] ;  /* 0x0000000422217981 */ /* 0x0000a2000c1e9900 */
[----:B----4-:R-:W4:Y:S08]  /*0e60*/  F2F.F64.F32 R26, R26 ;  /* 0x0000001a001a7310 */ /* 0x010f300000201800 */
[----:B------:R-:W5:Y:S01]  /*0e70*/  F2F.F32.F64 R31, R24 ;  /* 0x00000018001f7310 */ /* 0x000f620000301000 */
[----:B-1----:R-:W-:Y:S01]  /*0e80*/  IMAD.WIDE.U32 R36, R9, 0x4, R20 ;  /* 0x0000000409247825 */ /* 0x002fe200078e0014 */
[----:B----4-:R-:W-:-:S04]  /*0e90*/  DADD R28, -R28, R26 ;  /* 0x000000001c1c7229 */ /* 0x010fc8000000011a */
[----:B-----5:R1:W-:Y:S04]  /*0ea0*/  STG.E desc[UR4][R36.64], R31 ;  /* 0x0000001f24007986 */ /* 0x0203e8000c101904 */
[----:B------:R-:W-:Y:S01]  /*0eb0*/  DMUL R28, R18, R28 ;  /* 0x0000001c121c7228 */ /* 0x000fe20000000000 */
[----:B-1----:R-:W1:Y:S07]  /*0ec0*/  F2F.F64.F32 R30, R30 ;  /* 0x0000001e001e7310 */ /* 0x002e6e0000201800 */
[----:B------:R-:W-:-:S02]  /*0ed0*/  DFMA R28, R16, R24, R28 ;  /* 0x00000018101c722b */ /* 0x000fc4000000001c */
[----:B-1----:R-:W-:-:S08]  /*0ee0*/  DADD R26, -R26, R30 ;  /* 0x000000001a1a7229 */ /* 0x002fd0000000011e */
[----:B------:R-:W-:-:S08]  /*0ef0*/  DMUL R26, R18, R26 ;  /* 0x0000001a121a7228 */ /* 0x000fd00000000000 */
[----:B------:R-:W-:Y:S01]  /*0f00*/  DFMA R26, R16, R28, R26 ;  /* 0x0000001c101a722b */ /* 0x000fe2000000001a */
[----:B------:R-:W-:-:S05]  /*0f10*/  VIADD R11, R11, 0x8 ;  /* 0x000000080b0b7836 */ /* 0x000fca0000000000 */
[----:B------:R-:W-:Y:S01]  /*0f20*/  ISETP.NE.AND P0, PT, R11, RZ, PT ;  /* 0x000000ff0b00720c */ /* 0x000fe20003f05270 */
[----:B------:R-:W-:Y:S02]  /*0f30*/  VIADD R5, R5, 0x8 ;  /* 0x0000000805057836 */ /* 0x000fe40000000000 */
[C---:B------:R-:W-:Y:S02]  /*0f40*/  IMAD R9, R3.reuse, 0x8, R9 ;  /* 0x0000000803097824 */ /* 0x040fe400078e0209 */
[----:B------:R-:W-:Y:S01]  /*0f50*/  IMAD R14, R3, 0x8, R14 ;  /* 0x00000008030e7824 */ /* 0x000fe200078e020e */
[----:B---3--:R-:W1:Y:S02]  /*0f60*/  F2F.F64.F32 R24, R13 ;  /* 0x0000000d00187310 */ /* 0x008e640000201800 */
[----:B-1----:R-:W-:-:S08]  /*0f70*/  DADD R36, -R30, R24 ;  /* 0x000000001e247229 */ /* 0x002fd00000000118 */
[----:B------:R-:W-:Y:S01]  /*0f80*/  DMUL R36, R18, R36 ;  /* 0x0000002412247228 */ /* 0x000fe20000000000 */
[----:B------:R-:W-:Y:S08]  /*0f90*/  F2F.F32.F64 R13, R26 ;  /* 0x0000001a000d7310 */ /* 0x000ff00000301000 */
[----:B0-----:R-:W0:Y:S01]  /*0fa0*/  F2F.F64.F32 R34, R15 ;  /* 0x0000000f00227310 */ /* 0x001e220000201800 */
[----:B------:R-:W-:-:S07]  /*0fb0*/  DFMA R36, R16, R26, R36 ;  /* 0x0000001a1024722b */ /* 0x000fce0000000024 */
[----:B------:R-:W1:Y:S01]  /*0fc0*/  F2F.F64.F32 R26, R32 ;  /* 0x00000020001a7310 */ /* 0x000e620000201800 */
[----:B0-----:R-:W-:-:S07]  /*0fd0*/  DADD R24, -R24, R34 ;  /* 0x0000000018187229 */ /* 0x001fce0000000122 */
[----:B------:R-:W-:Y:S08]  /*0fe0*/  F2F.F32.F64 R31, R28 ;  /* 0x0000001c001f7310 */ /* 0x000ff00000301000 */
[----:B--2---:R-:W0:Y:S01]  /*0ff0*/  F2F.F64.F32 R28, R33 ;  /* 0x00000021001c7310 */ /* 0x004e220000201800 */
[----:B------:R-:W-:Y:S02]  /*1000*/  DMUL R24, R18, R24 ;  /* 0x0000001812187228 */ /* 0x000fe40000000000 */
[----:B-1----:R-:W-:-:S06]  /*1010*/  DADD R34, -R34, R26 ;  /* 0x0000000022227229 */ /* 0x002fcc000000011a */
[----:B------:R-:W-:Y:S02]  /*1020*/  DFMA R24, R16, R36, R24 ;  /* 0x000000241018722b */ /* 0x000fe40000000018 */
[----:B------:R-:W-:Y:S02]  /*1030*/  DMUL R34, R18, R34 ;  /* 0x0000002212227228 */ /* 0x000fe40000000000 */
[----:B0-----:R-:W-:-:S06]  /*1040*/  DADD R26, -R26, R28 ;  /* 0x000000001a1a7229 */ /* 0x001fcc000000011c */
[----:B------:R-:W-:Y:S02]  /*1050*/  DFMA R34, R16, R24, R34 ;  /* 0x000000181022722b */ /* 0x000fe40000000022 */
[----:B------:R-:W-:Y:S01]  /*1060*/  DMUL R26, R18, R26 ;  /* 0x0000001a121a7228 */ /* 0x000fe20000000000 */
[----:B------:R0:W-:Y:S07]  /*1070*/  F2F.F32.F64 R15, R24 ;  /* 0x00000018000f7310 */ /* 0x0001ee0000301000 */
[----:B------:R-:W-:Y:S01]  /*1080*/  DFMA R32, R16, R34, R26 ;  /* 0x000000221020722b */ /* 0x000fe2000000001a */
[----:B------:R-:W1:Y:S01]  /*1090*/  F2F.F32.F64 R36, R36 ;  /* 0x0000002400247310 */ /* 0x000e620000301000 */
[----:B------:R-:W-:-:S04]  /*10a0*/  IMAD.WIDE.U32 R26, R6, 0x4, R20 ;  /* 0x00000004061a7825 */ /* 0x000fc800078e0014 */
[----:B0-----:R-:W-:-:S03]  /*10b0*/  IMAD.WIDE.U32 R24, R4, 0x4, R20 ;  /* 0x0000000404187825 */ /* 0x001fc600078e0014 */
[----:B------:R0:W2:Y:S02]  /*10c0*/  F2F.F32.F64 R30, R34 ;  /* 0x00000022001e7310 */ /* 0x0000a40000301000 */
[----:B------:R-:W-:Y:S04]  /*10d0*/  STG.E desc[UR4][R24.64], R31 ;  /* 0x0000001f18007986 */ /* 0x000fe8000c101904 */
[----:B------:R3:W-:Y:S01]  /*10e0*/  STG.E desc[UR4][R26.64], R13 ;  /* 0x0000000d1a007986 */ /* 0x0007e2000c101904 */
[--C-:B0-----:R-:W-:Y:S01]  /*10f0*/  IMAD.WIDE.U32 R34, R8, 0x4, R20.reuse ;  /* 0x0000000408227825 */ /* 0x101fe200078e0014 */
[----:B---3--:R-:W0:Y:S03]  /*1100*/  F2F.F32.F64 R13, R32 ;  /* 0x00000020000d7310 */ /* 0x008e260000301000 */
[--C-:B------:R-:W-:Y:S01]  /*1110*/  IMAD.WIDE.U32 R26, R10, 0x4, R20.reuse ;  /* 0x000000040a1a7825 */ /* 0x100fe200078e0014 */
[----:B-1----:R1:W-:Y:S03]  /*1120*/  STG.E desc[UR4][R34.64], R36 ;  /* 0x0000002422007986 */ /* 0x0023e6000c101904 */
[--C-:B------:R-:W-:Y:S01]  /*1130*/  IMAD.WIDE.U32 R24, R7, 0x4, R20.reuse ;  /* 0x0000000407187825 */ /* 0x100fe200078e0014 */
[----:B------:R3:W-:Y:S03]  /*1140*/  STG.E desc[UR4][R26.64], R15 ;  /* 0x0000000f1a007986 */ /* 0x0007e6000c101904 */
[----:B-1----:R-:W-:-:S05]  /*1150*/  IMAD.WIDE.U32 R36, R12, 0x4, R20 ;  /* 0x000000040c247825 */ /* 0x002fca00078e0014 */
[----:B--2---:R3:W-:Y:S04]  /*1160*/  STG.E desc[UR4][R36.64], R30 ;  /* 0x0000001e24007986 */ /* 0x0047e8000c101904 */
[----:B0-----:R3:W-:Y:S01]  /*1170*/  STG.E desc[UR4][R24.64], R13 ;  /* 0x0000000d18007986 */ /* 0x0017e2000c101904 */
[C---:B------:R-:W-:Y:S02]  /*1180*/  IMAD R4, R3.reuse, 0x8, R4 ;  /* 0x0000000803047824 */ /* 0x040fe400078e0204 */
[C---:B------:R-:W-:Y:S02]  /*1190*/  IMAD R6, R3.reuse, 0x8, R6 ;  /* 0x0000000803067824 */ /* 0x040fe400078e0206 */
[C---:B------:R-:W-:Y:S02]  /*11a0*/  IMAD R8, R3.reuse, 0x8, R8 ;  /* 0x0000000803087824 */ /* 0x040fe400078e0208 */
[----:B------:R-:W-:-:S02]  /*11b0*/  IMAD R10, R3, 0x8, R10 ;  /* 0x00000008030a7824 */ /* 0x000fc400078e020a */
[C---:B------:R-:W-:Y:S02]  /*11c0*/  IMAD R12, R3.reuse, 0x8, R12 ;  /* 0x00000008030c7824 */ /* 0x040fe400078e020c */
[----:B------:R-:W-:Y:S01]  /*11d0*/  IMAD R7, R3, 0x8, R7 ;  /* 0x0000000803077824 */ /* 0x000fe200078e0207 */
[----:B---3--:R-:W-:Y:S06]  /*11e0*/  @P0 BRA `(.L_x_6) ;  /* 0xfffffff800b00947 */ /* 0x008fec000383ffff */
[----:B------:R-:W-:-:S07]  /*11f0*/  VIADD R12, R5, 0x1 ;  /* 0x00000001050c7836 */ /* 0x000fce0000000000 */
.L_x_5:
[----:B------:R-:W-:-:S13]  /*1200*/  LOP3.LUT P0, R4, R2, 0x7, RZ, 0xc0, !PT ;  /* 0x0000000702047812 */ /* 0x000fda000780c0ff */
[----:B------:R-:W-:Y:S05]  /*1210*/  @!P0 EXIT ;  /* 0x000000000000894d */ /* 0x000fea0003800000 */
[----:B------:R-:W-:Y:S02]  /*1220*/  ISETP.GE.U32.AND P0, PT, R4, 0x4, PT ;  /* 0x000000040400780c */ /* 0x000fe40003f06070 */
[----:B------:R-:W-:-:S04]  /*1230*/  LOP3.LUT R14, R2, 0x3, RZ, 0xc0, !PT ;  /* 0x00000003020e7812 */ /* 0x000fc800078ec0ff */
[----:B------:R-:W-:-:S07]  /*1240*/  ISETP.NE.AND P1, PT, R14, RZ, PT ;  /* 0x000000ff0e00720c */ /* 0x000fce0003f25270 */
[----:B------:R-:W-:Y:S06]  /*1250*/  @!P0 BRA `(.L_x_7) ;  /* 0x0000000000a48947 */ /* 0x000fec0003800000 */
[----:B------:R-:W-:-:S04]  /*1260*/  IMAD R13, R12, R3, R0 ;  /* 0x000000030c0d7224 */ /* 0x000fc800078e0200 */
[----:B0-----:R-:W-:-:S04]  /*1270*/  IMAD.WIDE.U32 R6, R13, 0x4, R22 ;  /* 0x000000040d067825 */ /* 0x001fc800078e0016 */
[----:B------:R-:W-:Y:S01]  /*1280*/  IMAD.IADD R15, R13, 0x1, R3 ;  /* 0x000000010d0f7824 */ /* 0x000fe200078e0203 */
[----:B------:R-:W2:Y:S03]  /*1290*/  LDG.E.CONSTANT R24, desc[UR4][R6.64] ;  /* 0x0000000406187981 */ /* 0x000ea6000c1e9900 */
[----:B------:R-:W-:-:S04]  /*12a0*/  IMAD.WIDE.U32 R34, R15, 0x4, R22 ;  /* 0x000000040f227825 */ /* 0x000fc800078e0016 */
[----:B------:R-:W-:Y:S02]  /*12b0*/  IMAD.IADD R27, R15, 0x1, R3 ;  /* 0x000000010f1b7824 */ /* 0x000fe400078e0203 */
[----:B------:R-:W3:Y:S02]  /*12c0*/  LDG.E.CONSTANT R34, desc[UR4][R34.64] ;  /* 0x0000000422227981 */ /* 0x000ee4000c1e9900 */
[----:B------:R-:W-:-:S04]  /*12d0*/  IMAD.WIDE.U32 R36, R27, 0x4, R22 ;  /* 0x000000041b247825 */ /* 0x000fc800078e0016 */
[----:B------:R-:W-:Y:S02]  /*12e0*/  IMAD.IADD R25, R27, 0x1, R3 ;  /* 0x000000011b197824 */ /* 0x000fe400078e0203 */
[----:B------:R-:W4:Y:S02]  /*12f0*/  LDG.E.CONSTANT R36, desc[UR4][R36.64] ;  /* 0x0000000424247981 */ /* 0x000f24000c1e9900 */
[----:B------:R-:W-:-:S06]  /*1300*/  IMAD.WIDE.U32 R30, R25, 0x4, R22 ;  /* 0x00000004191e7825 */ /* 0x000fcc00078e0016 */
[----:B------:R-:W5:Y:S01]  /*1310*/  LDG.E.CONSTANT R30, desc[UR4][R30.64] ;  /* 0x000000041e1e7981 */ /* 0x000f62000c1e9900 */
[----:B------:R-:W-:-:S04]  /*1320*/  IMAD.WIDE.U32 R26, R27, 0x4, R20 ;  /* 0x000000041b1a7825 */ /* 0x000fc800078e0014 */
[----:B------:R-:W-:Y:S01]  /*1330*/  VIADD R12, R12, 0x4 ;  /* 0x000000040c0c7836 */ /* 0x000fe20000000000 */
[----:B--2---:R0:W1:Y:S02]  /*1340*/  F2F.F64.F32 R10, R24 ;  /* 0x00000018000a7310 */ /* 0x0040640000201800 */
[----:B0-----:R-:W-:-:S06]  /*1350*/  IMAD.WIDE.U32 R24, R25, 0x4, R20 ;  /* 0x0000000419187825 */ /* 0x001fcc00078e0014 */
[----:B---3--:R-:W0:Y:S01]  /*1360*/  F2F.F64.F32 R4, R34 ;  /* 0x0000002200047310 */ /* 0x008e220000201800 */
[----:B-1----:R-:W-:-:S07]  /*1370*/  DADD R8, -R28, R10 ;  /* 0x000000001c087229 */ /* 0x002fce000000010a */
[----:B----4-:R-:W1:Y:S01]  /*1380*/  F2F.F64.F32 R6, R36 ;  /* 0x0000002400067310 */ /* 0x010e620000201800 */
[----:B------:R-:W-:Y:S02]  /*1390*/  DMUL R8, R18, R8 ;  /* 0x0000000812087228 */ /* 0x000fe40000000000 */
[----:B0-----:R-:W-:-:S05]  /*13a0*/  DADD R10, -R10, R4 ;  /* 0x000000000a0a7229 */ /* 0x001fca0000000104 */
[----:B-----5:R0:W2:Y:S01]  /*13b0*/  F2F.F64.F32 R28, R30 ;  /* 0x0000001e001c7310 */ /* 0x0200a20000201800 */
[----:B------:R-:W-:Y:S02]  /*13c0*/  DFMA R8, R16, R32, R8 ;  /* 0x000000201008722b */ /* 0x000fe40000000008 */
[----:B------:R-:W-:Y:S01]  /*13d0*/  DMUL R10, R18, R10 ;  /* 0x0000000a120a7228 */ /* 0x000fe20000000000 */
[----:B0-----:R-:W-:Y:S01]  /*13e0*/  IMAD.WIDE.U32 R30, R15, 0x4, R20 ;  /* 0x000000040f1e7825 */ /* 0x001fe200078e0014 */
[----:B-1----:R-:W-:-:S06]  /*13f0*/  DADD R4, -R4, R6 ;  /* 0x0000000004047229 */ /* 0x002fcc0000000106 */
[----:B------:R-:W-:Y:S02]  /*1400*/  DFMA R10, R16, R8, R10 ;  /* 0x00000008100a722b */ /* 0x000fe4000000000a */
[----:B------:R-:W-:Y:S01]  /*1410*/  DMUL R4, R18, R4 ;  /* 0x0000000412047228 */ /* 0x000fe20000000000 */
[----:B------:R-:W0:Y:S01]  /*1420*/  F2F.F32.F64 R8, R8 ;  /* 0x0000000800087310 */ /* 0x000e220000301000 */
[----:B--2---:R-:W-:-:S06]  /*1430*/  DADD R6, -R6, R28 ;  /* 0x0000000006067229 */ /* 0x004fcc000000011c */
[----:B------:R-:W-:Y:S02]  /*1440*/  DFMA R4, R16, R10, R4 ;  /* 0x0000000a1004722b */ /* 0x000fe40000000004 */
[----:B------:R-:W-:Y:S01]  /*1450*/  DMUL R6, R18, R6 ;  /* 0x0000000612067228 */ /* 0x000fe20000000000 */
[----:B------:R-:W1:Y:S07]  /*1460*/  F2F.F32.F64 R11, R10 ;  /* 0x0000000a000b7310 */ /* 0x000e6e0000301000 */
[----:B------:R-:W-:Y:S01]  /*1470*/  DFMA R32, R16, R4, R6 ;  /* 0x000000041020722b */ /* 0x000fe20000000006 */
[----:B------:R-:W2:Y:S01]  /*1480*/  F2F.F32.F64 R35, R4 ;  /* 0x0000000400237310 */ /* 0x000ea20000301000 */
[----:B------:R-:W-:-:S05]  /*1490*/  IMAD.WIDE.U32 R6, R13, 0x4, R20 ;  /* 0x000000040d067825 */ /* 0x000fca00078e0014 */
[----:B0-----:R3:W-:Y:S02]  /*14a0*/  STG.E desc[UR4][R6.64], R8 ;  /* 0x0000000806007986 */ /* 0x0017e4000c101904 */
[----:B------:R-:W0:Y:S02]  /*14b0*/  F2F.F32.F64 R37, R32 ;  /* 0x0000002000257310 */ /* 0x000e240000301000 */
[----:B-1----:R3:W-:Y:S04]  /*14c0*/  STG.E desc[UR4][R30.64], R11 ;  /* 0x0000000b1e007986 */ /* 0x0027e8000c101904 */
[----:B--2---:R3:W-:Y:S04]  /*14d0*/  STG.E desc[UR4][R26.64], R35 ;  /* 0x000000231a007986 */ /* 0x0047e8000c101904 */
[----:B0-----:R3:W-:Y:S02]  /*14e0*/  STG.E desc[UR4][R24.64], R37 ;  /* 0x0000002518007986 */ /* 0x0017e4000c101904 */
.L_x_7:
[----:B------:R-:W-:Y:S05]  /*14f0*/  @!P1 EXIT ;  /* 0x000000000000994d */ /* 0x000fea0003800000 */
[----:B------:R-:W-:Y:S02]  /*1500*/  ISETP.NE.AND P0, PT, R14, 0x1, PT ;  /* 0x000000010e00780c */ /* 0x000fe40003f05270 */
[----:B------:R-:W-:-:S04]  /*1510*/  LOP3.LUT R2, R2, 0x1, RZ, 0xc0, !PT ;  /* 0x0000000102027812 */ /* 0x000fc800078ec0ff */
[----:B------:R-:W-:-:S07]  /*1520*/  ISETP.NE.U32.AND P1, PT, R2, 0x1, PT ;  /* 0x000000010200780c */ /* 0x000fce0003f25070 */
[----:B------:R-:W-:Y:S06]  /*1530*/  @!P0 BRA `(.L_x_8) ;  /* 0x0000000000548947 */ /* 0x000fec0003800000 */
[----:B------:R-:W-:-:S04]  /*1540*/  IMAD R13, R12, R3, R0 ;  /* 0x000000030c0d7224 */ /* 0x000fc800078e0200 */
[----:B------:R-:W-:-:S05]  /*1550*/  IMAD.WIDE.U32 R4, R13, 0x4, R22 ;  /* 0x000000040d047825 */ /* 0x000fca00078e0016 */
[----:B------:R1:W0:Y:S01]  /*1560*/  LDG.E.CONSTANT R2, desc[UR4][R4.64] ;  /* 0x0000000404027981 */ /* 0x000222000c1e9900 */
[----:B---3--:R-:W-:-:S04]  /*1570*/  IMAD.IADD R25, R13, 0x1, R3 ;  /* 0x000000010d197824 */ /* 0x008fc800078e0203 */
[----:B------:R-:W-:-:S06]  /*1580*/  IMAD.WIDE.U32 R10, R25, 0x4, R22 ;  /* 0x00000004190a7825 */ /* 0x000fcc00078e0016 */
[----:B------:R-:W2:Y:S01]  /*1590*/  LDG.E.CONSTANT R10, desc[UR4][R10.64] ;  /* 0x000000040a0a7981 */ /* 0x000ea2000c1e9900 */
[----:B-1----:R-:W-:-:S04]  /*15a0*/  IMAD.WIDE.U32 R4, R13, 0x4, R20 ;  /* 0x000000040d047825 */ /* 0x002fc800078e0014 */
[----:B------:R-:W-:Y:S01]  /*15b0*/  VIADD R12, R12, 0x2 ;  /* 0x000000020c0c7836 */ /* 0x000fe20000000000 */
[----:B0-----:R-:W0:Y:S02]  /*15c0*/  F2F.F64.F32 R6, R2 ;  /* 0x0000000200067310 */ /* 0x001e240000201800 */
[----:B0-----:R-:W-:-:S06]  /*15d0*/  DADD R8, -R28, R6 ;  /* 0x000000001c087229 */ /* 0x001fcc0000000106 */
[----:B--2---:R-:W0:Y:S02]  /*15e0*/  F2F.F64.F32 R28, R10 ;  /* 0x0000000a001c7310 */ /* 0x004e240000201800 */
[----:B------:R-:W-:-:S08]  /*15f0*/  DMUL R8, R18, R8 ;  /* 0x0000000812087228 */ /* 0x000fd00000000000 */
[----:B------:R-:W-:Y:S02]  /*1600*/  DFMA R8, R16, R32, R8 ;  /* 0x000000201008722b */ /* 0x000fe40000000008 */
[----:B0-----:R-:W-:-:S04]  /*1610*/  DADD R6, -R6, R28 ;  /* 0x0000000006067229 */ /* 0x001fc8000000011c */
[----:B------:R-:W0:Y:S04]  /*1620*/  F2F.F32.F64 R15, R8 ;  /* 0x00000008000f7310 */ /* 0x000e280000301000 */
[----:B------:R-:W-:-:S08]  /*1630*/  DMUL R6, R18, R6 ;  /* 0x0000000612067228 */ /* 0x000fd00000000000 */
[----:B------:R-:W-:Y:S01]  /*1640*/  DFMA R32, R16, R8, R6 ;  /* 0x000000081020722b */ /* 0x000fe20000000006 */
[----:B------:R-:W-:Y:S01]  /*1650*/  IMAD.WIDE.U32 R6, R25, 0x4, R20 ;  /* 0x0000000419067825 */ /* 0x000fe200078e0014 */
[----:B0-----:R1:W-:Y:S04]  /*1660*/  STG.E desc[UR4][R4.64], R15 ;  /* 0x0000000f04007986 */ /* 0x0013e8000c101904 */
[----:B------:R-:W0:Y:S02]  /*1670*/  F2F.F32.F64 R27, R32 ;  /* 0x00000020001b7310 */ /* 0x000e240000301000 */
[----:B0-----:R1:W-:Y:S03]  /*1680*/  STG.E desc[UR4][R6.64], R27 ;  /* 0x0000001b06007986 */ /* 0x0013e6000c101904 */
.L_x_8:
[----:B------:R-:W-:Y:S05]  /*1690*/  @P1 EXIT ;  /* 0x000000000000194d */ /* 0x000fea0003800000 */
[----:B-1----:R-:W-:-:S04]  /*16a0*/  IMAD R5, R12, R3, R0 ;  /* 0x000000030c057224 */ /* 0x002fc800078e0200 */
[----:B------:R-:W-:-:S06]  /*16b0*/  IMAD.WIDE.U32 R22, R5, 0x4, R22 ;  /* 0x0000000405167825 */ /* 0x000fcc00078e0016 */
[----:B------:R-:W2:Y:S01]  /*16c0*/  LDG.E.CONSTANT R22, desc[UR4][R22.64] ;  /* 0x0000000416167981 */ /* 0x000ea2000c1e9900 */
[----:B------:R-:W-:Y:S01]  /*16d0*/  IMAD.WIDE.U32 R20, R5, 0x4, R20 ;  /* 0x0000000405147825 */ /* 0x000fe200078e0014 */
[----:B--2---:R-:W1:Y:S02]  /*16e0*/  F2F.F64.F32 R2, R22 ;  /* 0x0000001600027310 */ /* 0x004e640000201800 */
[----:B-1----:R-:W-:-:S08]  /*16f0*/  DADD R2, R2, -R28 ;  /* 0x0000000002027229 */ /* 0x002fd0000000081c */
[----:B------:R-:W-:-:S08]  /*1700*/  DMUL R2, R18, R2 ;  /* 0x0000000212027228 */ /* 0x000fd00000000000 */
[----:B------:R-:W-:-:S10]  /*1710*/  DFMA R2, R16, R32, R2 ;  /* 0x000000201002722b */ /* 0x000fd40000000002 */
[----:B------:R-:W1:Y:S02]  /*1720*/  F2F.F32.F64 R3, R2 ;  /* 0x0000000200037310 */ /* 0x000e640000301000 */
[----:B-1----:R-:W-:Y:S01]  /*1730*/  STG.E desc[UR4][R20.64], R3 ;  /* 0x0000000314007986 */ /* 0x002fe2000c101904 */
[----:B------:R-:W-:Y:S05]  /*1740*/  EXIT ;  /* 0x000000000000794d */ /* 0x000fea0003800000 */
        .weak           $__internal_0_$__cuda_sm20_div_rn_f64_full
        .type           $__internal_0_$__cuda_sm20_div_rn_f64_full,@function
        .size           $__internal_0_$__cuda_sm20_div_rn_f64_full,($highpass_many_series_one_param_time_major_f32$__internal_trig_reduction_slowpathd - $__internal_0_$__cuda_sm20_div_rn_f64_full)
$__internal_0_$__cuda_sm20_div_rn_f64_full:
[C---:B------:R-:W-:Y:S01]  /*1750*/  FSETP.GEU.AND P0, PT, |R3|.reuse, 1.469367938527859385e-39, PT ;  /* 0x001000000300780b */ /* 0x040fe20003f0e200 */
[----:B------:R-:W-:Y:S01]  /*1760*/  IMAD.MOV.U32 R6, RZ, RZ, 0x1 ;  /* 0x00000001ff067424 */ /* 0x000fe200078e00ff */
[C---:B------:R-:W-:Y:S01]  /*1770*/  LOP3.LUT R4, R3.reuse, 0x800fffff, RZ, 0xc0, !PT ;  /* 0x800fffff03047812 */ /* 0x040fe200078ec0ff */
[----:B------:R-:W-:Y:S01]  /*1780*/  IMAD.MOV.U32 R18, RZ, RZ, 0x1ca00000 ;  /* 0x1ca00000ff127424 */ /* 0x000fe200078e00ff */
[----:B------:R-:W-:Y:S02]  /*1790*/  LOP3.LUT R16, R3, 0x7ff00000, RZ, 0xc0, !PT ;  /* 0x7ff0000003107812 */ /* 0x000fe400078ec0ff */
[----:B------:R-:W-:Y:S01]  /*17a0*/  LOP3.LUT R5, R4, 0x3ff00000, RZ, 0xfc, !PT ;  /* 0x3ff0000004057812 */ /* 0x000fe200078efcff */
[----:B------:R-:W-:-:S06]  /*17b0*/  IMAD.MOV.U32 R4, RZ, RZ, R2 ;  /* 0x000000ffff047224 */ /* 0x000fcc00078e0002 */
[----:B------:R-:W-:-:S06]  /*17c0*/  @!P0 DMUL R4, R2, 8.98846567431157953865e+307 ;  /* 0x7fe0000002048828 */ /* 0x000fcc0000000000 */
[----:B------:R-:W0:Y:S02]  /*17d0*/  MUFU.RCP64H R7, R5 ;  /* 0x0000000500077308 */ /* 0x000e240000001800 */
[----:B0-----:R-:W-:-:S08]  /*17e0*/  DFMA R8, R6, -R4, 1 ;  /* 0x3ff000000608742b */ /* 0x001fd00000000804 */
[----:B------:R-:W-:-:S08]  /*17f0*/  DFMA R8, R8, R8, R8 ;  /* 0x000000080808722b */ /* 0x000fd00000000008 */
[----:B------:R-:W-:Y:S01]  /*1800*/  DFMA R12, R6, R8, R6 ;  /* 0x00000008060c722b */ /* 0x000fe20000000006 */
[----:B------:R-:W-:Y:S02]  /*1810*/  IMAD.MOV.U32 R7, RZ, RZ, R11 ;  /* 0x000000ffff077224 */ /* 0x000fe400078e000b */
[----:B------:R-:W-:-:S03]  /*1820*/  IMAD.MOV.U32 R6, RZ, RZ, R10 ;  /* 0x000000ffff067224 */ /* 0x000fc600078e000a */
[----:B------:R-:W-:Y:S02]  /*1830*/  LOP3.LUT R19, R7, 0x7ff00000, RZ, 0xc0, !PT ;  /* 0x7ff0000007137812 */ /* 0x000fe400078ec0ff */
[----:B------:R-:W-:Y:S01]  /*1840*/  DFMA R10, R12, -R4, 1 ;  /* 0x3ff000000c0a742b */ /* 0x000fe20000000804 */
[----:B------:R-:W-:Y:S01]  /*1850*/  IMAD.MOV.U32 R8, RZ, RZ, R6 ;  /* 0x000000ffff087224 */ /* 0x000fe200078e0006 */
[----:B------:R-:W-:Y:S01]  /*1860*/  ISETP.GE.U32.AND P1, PT, R19, R16, PT ;  /* 0x000000101300720c */ /* 0x000fe20003f26070 */
[----:B------:R-:W-:-:S03]  /*1870*/  IMAD.MOV.U32 R17, RZ, RZ, R19 ;  /* 0x000000ffff117224 */ /* 0x000fc600078e0013 */
[----:B------:R-:W-:Y:S02]  /*1880*/  SEL R9, R18, 0x63400000, !P1 ;  /* 0x6340000012097807 */ /* 0x000fe40004800000 */
[----:B------:R-:W-:Y:S01]  /*1890*/  DFMA R12, R12, R10, R12 ;  /* 0x0000000a0c0c722b */ /* 0x000fe2000000000c */
[----:B------:R-:W-:Y:S02]  /*18a0*/  FSETP.GEU.AND P1, PT, |R7|, 1.469367938527859385e-39, PT ;  /* 0x001000000700780b */ /* 0x000fe40003f2e200 */
[----:B------:R-:W-:-:S11]  /*18b0*/  LOP3.LUT R9, R9, 0x800fffff, R7, 0xf8, !PT ;  /* 0x800fffff09097812 */ /* 0x000fd600078ef807 */
[----:B------:R-:W-:Y:S05]  /*18c0*/  @P1 BRA `(.L_x_9) ;  /* 0x0000000000201947 */ /* 0x000fea0003800000 */
[----:B------:R-:W-:-:S04]  /*18d0*/  LOP3.LUT R10, R3, 0x7ff00000, RZ, 0xc0, !PT ;  /* 0x7ff00000030a7812 */ /* 0x000fc800078ec0ff */
[----:B------:R-:W-:Y:S02]  /*18e0*/  ISETP.GE.U32.AND P1, PT, R19, R10, PT ;  /* 0x0000000a1300720c */ /* 0x000fe40003f26070 */
[----:B------:R-:W-:Y:S02]  /*18f0*/  MOV R10, RZ ;  /* 0x000000ff000a7202 */ /* 0x000fe40000000f00 */
[----:B------:R-:W-:-:S04]  /*1900*/  SEL R11, R18, 0x63400000, !P1 ;  /* 0x63400000120b7807 */ /* 0x000fc80004800000 */
[----:B------:R-:W-:-:S04]  /*1910*/  LOP3.LUT R11, R11, 0x80000000, R7, 0xf8, !PT ;  /* 0x800000000b0b7812 */ /* 0x000fc800078ef807 */
[----:B------:R-:W-:-:S06]  /*1920*/  LOP3.LUT R11, R11, 0x100000, RZ, 0xfc, !PT ;  /* 0x001000000b0b7812 */ /* 0x000fcc00078efcff */
[----:B------:R-:W-:-:S10]  /*1930*/  DFMA R8, R8, 2, -R10 ;  /* 0x400000000808782b */ /* 0x000fd4000000080a */
[----:B------:R-:W-:-:S07]  /*1940*/  LOP3.LUT R17, R9, 0x7ff00000, RZ, 0xc0, !PT ;  /* 0x7ff0000009117812 */ /* 0x000fce00078ec0ff */
.L_x_9:
[----:B------:R-:W-:Y:S01]  /*1950*/  @!P0 LOP3.LUT R16, R5, 0x7ff00000, RZ, 0xc0, !PT ;  /* 0x7ff0000005108812 */ /* 0x000fe200078ec0ff */
[----:B------:R-:W-:Y:S01]  /*1960*/  VIADD R20, R17, 0xffffffff ;  /* 0xffffffff11147836 */ /* 0x000fe20000000000 */
[----:B------:R-:W-:-:S03]  /*1970*/  DMUL R10, R12, R8 ;  /* 0x000000080c0a7228 */ /* 0x000fc60000000000 */
[----:B------:R-:W-:Y:S01]  /*1980*/  VIADD R21, R16, 0xffffffff ;  /* 0xffffffff10157836 */ /* 0x000fe20000000000 */
[----:B------:R-:W-:-:S04]  /*1990*/  ISETP.GT.U32.AND P0, PT, R20, 0x7feffffe, PT ;  /* 0x7feffffe1400780c */ /* 0x000fc80003f04070 */
[----:B------:R-:W-:Y:S01]  /*19a0*/  ISETP.GT.U32.OR P0, PT, R21, 0x7feffffe, P0 ;  /* 0x7feffffe1500780c */ /* 0x000fe20000704470 */
[----:B------:R-:W-:-:S08]  /*19b0*/  DFMA R14, R10, -R4, R8 ;  /* 0x800000040a0e722b */ /* 0x000fd00000000008 */
[----:B------:R-:W-:-:S04]  /*19c0*/  DFMA R12, R12, R14, R10 ;  /* 0x0000000e0c0c722b */ /* 0x000fc8000000000a */
[----:B------:R-:W-:Y:S07]  /*19d0*/  @P0 BRA `(.L_x_10) ;  /* 0x00000000006c0947 */ /* 0x000fee0003800000 */
[----:B------:R-:W-:-:S04]  /*19e0*/  LOP3.LUT R10, R3, 0x7ff00000, RZ, 0xc0, !PT ;  /* 0x7ff00000030a7812 */ /* 0x000fc800078ec0ff */
[CC--:B------:R-:W-:Y:S02]  /*19f0*/  VIADDMNMX R6, R19.reuse, -R10.reuse, 0xb9600000, !PT ;  /* 0xb960000013067446 */ /* 0x0c0fe4000780090a */
[----:B------:R-:W-:Y:S02]  /*1a00*/  ISETP.GE.U32.AND P0, PT, R19, R10, PT ;  /* 0x0000000a1300720c */ /* 0x000fe40003f06070 */
[----:B------:R-:W-:Y:S02]  /*1a10*/  VIMNMX R6, PT, PT, R6, 0x46a00000, PT ;  /* 0x46a0000006067848 */ /* 0x000fe40003fe0100 */
[----:B------:R-:W-:-:S05]  /*1a20*/  SEL R7, R18, 0x63400000, !P0 ;  /* 0x6340000012077807 */ /* 0x000fca0004000000 */
[----:B------:R-:W-:Y:S02]  /*1a30*/  IMAD.IADD R14, R6, 0x1, -R7 ;  /* 0x00000001060e7824 */ /* 0x000fe400078e0a07 */
[----:B------:R-:W-:Y:S02]  /*1a40*/  IMAD.MOV.U32 R6, RZ, RZ, RZ ;  /* 0x000000ffff067224 */ /* 0x000fe400078e00ff */
[----:B------:R-:W-:-:S06]  /*1a50*/  VIADD R7, R14, 0x7fe00000 ;  /* 0x7fe000000e077836 */ /* 0x000fcc0000000000 */
[----:B------:R-:W-:-:S10]  /*1a60*/  DMUL R10, R12, R6 ;  /* 0x000000060c0a7228 */ /* 0x000fd40000000000 */
[----:B------:R-:W-:-:S13]  /*1a70*/  FSETP.GTU.AND P0, PT, |R11|, 1.469367938527859385e-39, PT ;  /* 0x001000000b00780b */ /* 0x000fda0003f0c200 */
[----:B------:R-:W-:Y:S05]  /*1a80*/  @P0 BRA `(.L_x_11) ;  /* 0x0000000000940947 */ /* 0x000fea0003800000 */
[----:B------:R-:W-:Y:S01]  /*1a90*/  DFMA R4, R12, -R4, R8 ;  /* 0x800000040c04722b */ /* 0x000fe20000000008 */
[----:B------:R-:W-:-:S09]  /*1aa0*/  IMAD.MOV.U32 R6, RZ, RZ, RZ ;  /* 0x000000ffff067224 */ /* 0x000fd200078e00ff */
[C---:B------:R-:W-:Y:S02]  /*1ab0*/  FSETP.NEU.AND P0, PT, R5.reuse, RZ, PT ;  /* 0x000000ff0500720b */ /* 0x040fe40003f0d000 */
[----:B------:R-:W-:-:S04]  /*1ac0*/  LOP3.LUT R9, R5, 0x80000000, R3, 0x48, !PT ;  /* 0x8000000005097812 */ /* 0x000fc800078e4803 */
[----:B------:R-:W-:-:S07]  /*1ad0*/  LOP3.LUT R7, R9, R7, RZ, 0xfc, !PT ;  /* 0x0000000709077212 */ /* 0x000fce00078efcff */
[----:B------:R-:W-:Y:S05]  /*1ae0*/  @!P0 BRA `(.L_x_11) ;  /* 0x00000000007c8947 */ /* 0x000fea0003800000 */
[----:B------:R-:W-:Y:S01]  /*1af0*/  IMAD.MOV R3, RZ, RZ, -R14 ;  /* 0x000000ffff037224 */ /* 0x000fe200078e0a0e */
[----:B------:R-:W-:Y:S01]  /*1b00*/  DMUL.RP R6, R12, R6 ;  /* 0x000000060c067228 */ /* 0x000fe20000008000 */
[----:B------:R-:W-:-:S06]  /*1b10*/  IMAD.MOV.U32 R2, RZ, RZ, RZ ;  /* 0x000000ffff027224 */ /* 0x000fcc00078e00ff */
[----:B------:R-:W-:-:S03]  /*1b20*/  DFMA R2, R10, -R2, R12 ;  /* 0x800000020a02722b */ /* 0x000fc6000000000c */
[----:B------:R-:W-:-:S03]  /*1b30*/  LOP3.LUT R9, R7, R9, RZ, 0x3c, !PT ;  /* 0x0000000907097212 */ /* 0x000fc600078e3cff */
[----:B------:R-:W-:-:S04]  /*1b40*/  IADD3 R2, PT, PT, -R14, -0x43300000, RZ ;  /* 0xbcd000000e027810 */ /* 0x000fc80007ffe1ff */
[----:B------:R-:W-:-:S04]  /*1b50*/  FSETP.NEU.AND P0, PT, |R3|, R2, PT ;  /* 0x000000020300720b */ /* 0x000fc80003f0d200 */
[----:B------:R-:W-:Y:S02]  /*1b60*/  FSEL R10, R6, R10, !P0 ;  /* 0x0000000a060a7208 */ /* 0x000fe40004000000 */
[----:B------:R-:W-:Y:S01]  /*1b70*/  FSEL R11, R9, R11, !P0 ;  /* 0x0000000b090b7208 */ /* 0x000fe20004000000 */
[----:B------:R-:W-:Y:S06]  /*1b80*/  BRA `(.L_x_11) ;  /* 0x0000000000547947 */ /* 0x000fec0003800000 */
.L_x_10:
[----:B------:R-:W-:-:S14]  /*1b90*/  DSETP.NAN.AND P0, PT, R6, R6, PT ;  /* 0x000000060600722a */ /* 0x000fdc0003f08000 */
[----:B------:R-:W-:Y:S05]  /*1ba0*/  @P0 BRA `(.L_x_12) ;  /* 0x0000000000440947 */ /* 0x000fea0003800000 */
[----:B------:R-:W-:-:S14]  /*1bb0*/  DSETP.NAN.AND P0, PT, R2, R2, PT ;  /* 0x000000020200722a */ /* 0x000fdc0003f08000 */
[----:B------:R-:W-:Y:S05]  /*1bc0*/  @P0 BRA `(.L_x_13) ;  /* 0x0000000000300947 */ /* 0x000fea0003800000 */
[----:B------:R-:W-:Y:S01]  /*1bd0*/  ISETP.NE.AND P0, PT, R17, R16, PT ;  /* 0x000000101100720c */ /* 0x000fe20003f05270 */
[----:B------:R-:W-:Y:S02]  /*1be0*/  IMAD.MOV.U32 R10, RZ, RZ, 0x0 ;  /* 0x00000000ff0a7424 */ /* 0x000fe400078e00ff */
[----:B------:R-:W-:-:S10]  /*1bf0*/  IMAD.MOV.U32 R11, RZ, RZ, -0x80000 ;  /* 0xfff80000ff0b7424 */ /* 0x000fd400078e00ff */
[----:B------:R-:W-:Y:S05]  /*1c00*/  @!P0 BRA `(.L_x_11) ;  /* 0x0000000000348947 */ /* 0x000fea0003800000 */
[----:B------:R-:W-:Y:S02]  /*1c10*/  ISETP.NE.AND P0, PT, R17, 0x7ff00000, PT ;  /* 0x7ff000001100780c */ /* 0x000fe40003f05270 */
[----:B------:R-:W-:Y:S02]  /*1c20*/  LOP3.LUT R11, R7, 0x80000000, R3, 0x48, !PT ;  /* 0x80000000070b7812 */ /* 0x000fe400078e4803 */
[----:B------:R-:W-:-:S13]  /*1c30*/  ISETP.EQ.OR P0, PT, R16, RZ, !P0 ;  /* 0x000000ff1000720c */ /* 0x000fda0004702670 */
[----:B------:R-:W-:Y:S01]  /*1c40*/  @P0 LOP3.LUT R2, R11, 0x7ff00000, RZ, 0xfc, !PT ;  /* 0x7ff000000b020812 */ /* 0x000fe200078efcff */
[----:B------:R-:W-:Y:S02]  /*1c50*/  @!P0 IMAD.MOV.U32 R10, RZ, RZ, RZ ;  /* 0x000000ffff0a8224 */ /* 0x000fe400078e00ff */
[----:B------:R-:W-:Y:S02]  /*1c60*/  @P0 IMAD.MOV.U32 R10, RZ, RZ, RZ ;  /* 0x000000ffff0a0224 */ /* 0x000fe400078e00ff */
[----:B------:R-:W-:Y:S01]  /*1c70*/  @P0 IMAD.MOV.U32 R11, RZ, RZ, R2 ;  /* 0x000000ffff0b0224 */ /* 0x000fe200078e0002 */
[----:B------:R-:W-:Y:S06]  /*1c80*/  BRA `(.L_x_11) ;  /* 0x0000000000147947 */ /* 0x000fec0003800000 */
.L_x_13:
[----:B------:R-:W-:Y:S01]  /*1c90*/  LOP3.LUT R11, R3, 0x80000, RZ, 0xfc, !PT ;  /* 0x00080000030b7812 */ /* 0x000fe200078efcff */
[----:B------:R-:W-:Y:S01]  /*1ca0*/  IMAD.MOV.U32 R10, RZ, RZ, R2 ;  /* 0x000000ffff0a7224 */ /* 0x000fe200078e0002 */
[----:B------:R-:W-:Y:S06]  /*1cb0*/  BRA `(.L_x_11) ;  /* 0x0000000000087947 */ /* 0x000fec0003800000 */
.L_x_12:
[----:B------:R-:W-:Y:S01]  /*1cc0*/  LOP3.LUT R11, R7, 0x80000, RZ, 0xfc, !PT ;  /* 0x00080000070b7812 */ /* 0x000fe200078efcff */
[----:B------:R-:W-:-:S07]  /*1cd0*/  IMAD.MOV.U32 R10, RZ, RZ, R6 ;  /* 0x000000ffff0a7224 */ /* 0x000fce00078e0006 */
.L_x_11:
[----:B------:R-:W-:Y:S02]  /*1ce0*/  IMAD.MOV.U32 R2, RZ, RZ, R0 ;  /* 0x000000ffff027224 */ /* 0x000fe400078e0000 */
[----:B------:R-:W-:Y:S02]  /*1cf0*/  IMAD.MOV.U32 R3, RZ, RZ, 0x0 ;  /* 0x00000000ff037424 */ /* 0x000fe400078e00ff */
[----:B------:R-:W-:Y:S02]  /*1d00*/  IMAD.MOV.U32 R4, RZ, RZ, R10 ;  /* 0x000000ffff047224 */ /* 0x000fe400078e000a */
[----:B------:R-:W-:Y:S01]  /*1d10*/  IMAD.MOV.U32 R5, RZ, RZ, R11 ;  /* 0x000000ffff057224 */ /* 0x000fe200078e000b */
[----:B------:R-:W-:Y:S06]  /*1d20*/  RET.REL.NODEC R2 `(highpass_many_series_one_param_time_major_f32) ;  /* 0xffffffe002b47950 */ /* 0x000fec0003c3ffff */
        .type           $highpass_many_series_one_param_time_major_f32$__internal_trig_reduction_slowpathd,@function
        .size           $highpass_many_series_one_param_time_major_f32$__internal_trig_reduction_slowpathd,(.L_x_39 - $highpass_many_series_one_param_time_major_f32$__internal_trig_reduction_slowpathd)
$highpass_many_series_one_param_time_major_f32$__internal_trig_reduction_slowpathd:
[----:B------:R-:W-:Y:S01]  /*1d30*/  SHF.R.U32.HI R0, RZ, 0x14, R14 ;  /* 0x00000014ff007819 */ /* 0x000fe2000001160e */
[----:B------:R-:W-:Y:S02]  /*1d40*/  IMAD.MOV.U32 R16, RZ, RZ, R4 ;  /* 0x000000ffff107224 */ /* 0x000fe400078e0004 */
[----:B------:R-:W-:Y:S01]  /*1d50*/  IMAD.MOV.U32 R17, RZ, RZ, R14 ;  /* 0x000000ffff117224 */ /* 0x000fe200078e000e */
[----:B------:R-:W-:Y:S01]  /*1d60*/  LOP3.LUT R5, R0, 0x7ff, RZ, 0xc0, !PT ;  /* 0x000007ff00057812 */ /* 0x000fe200078ec0ff */
[----:B------:R-:W-:-:S03]  /*1d70*/  IMAD.MOV.U32 R4, RZ, RZ, RZ ;  /* 0x000000ffff047224 */ /* 0x000fc600078e00ff */
[----:B------:R-:W-:-:S13]  /*1d80*/  ISETP.NE.AND P0, PT, R5, 0x7ff, PT ;  /* 0x000007ff0500780c */ /* 0x000fda0003f05270 */
[----:B------:R-:W-:Y:S05]  /*1d90*/  @!P0 BRA `(.L_x_14) ;  /* 0x00000008002c8947 */ /* 0x000fea0003800000 */
[----:B------:R-:W-:Y:S01]  /*1da0*/  VIADD R4, R5, 0xfffffc00 ;  /* 0xfffffc0005047836 */ /* 0x000fe20000000000 */
[----:B------:R-:W-:-:S04]  /*1db0*/  CS2R R20, SRZ ;  /* 0x0000000000147805 */ /* 0x000fc8000001ff00 */
[----:B------:R-:W-:Y:S02]  /*1dc0*/  SHF.R.U32.HI R8, RZ, 0x6, R4 ;  /* 0x00000006ff087819 */ /* 0x000fe40000011604 */
[----:B------:R-:W-:Y:S02]  /*1dd0*/  ISETP.GE.U32.AND P0, PT, R4, 0x80, PT ;  /* 0x000000800400780c */ /* 0x000fe40003f06070 */
[C---:B------:R-:W-:Y:S02]  /*1de0*/  IADD3 R9, PT, PT, -R8.reuse, 0x13, RZ ;  /* 0x0000001308097810 */ /* 0x040fe40007ffe1ff */
[----:B------:R-:W-:Y:S02]  /*1df0*/  IADD3 R15, PT, PT, -R8, 0xf, RZ ;  /* 0x0000000f080f7810 */ /* 0x000fe40007ffe1ff */
[----:B------:R-:W-:-:S04]  /*1e00*/  SEL R9, R9, 0x12, P0 ;  /* 0x0000001209097807 */ /* 0x000fc80000000000 */
[----:B------:R-:W-:-:S13]  /*1e10*/  ISETP.GE.AND P0, PT, R15, R9, PT ;  /* 0x000000090f00720c */ /* 0x000fda0003f06270 */
[----:B------:R-:W-:Y:S05]  /*1e20*/  @P0 BRA `(.L_x_15) ;  /* 0x00000000008c0947 */ /* 0x000fea0003800000 */
[----:B------:R-:W0:Y:S01]  /*1e30*/  LDC.64 R4, c[0x4][RZ] ;  /* 0x01000000ff047b82 */ /* 0x000e220000000a00 */
[C---:B------:R-:W-:Y:S01]  /*1e40*/  SHF.L.U64.HI R23, R16.reuse, 0xb, R17 ;  /* 0x0000000b10177819 */ /* 0x040fe20000010211 */
[----:B------:R-:W-:Y:S01]  /*1e50*/  IMAD.SHL.U32 R11, R16, 0x800, RZ ;  /* 0x00000800100b7824 */ /* 0x000fe200078e00ff */
[----:B------:R-:W-:Y:S01]  /*1e60*/  IADD3 R13, PT, PT, RZ, -R8, -R9 ;  /* 0x80000008ff0d7210 */ /* 0x000fe20007ffe809 */
[----:B------:R-:W-:Y:S01]  /*1e70*/  IMAD.MOV.U32 R10, RZ, RZ, RZ ;  /* 0x000000ffff0a7224 */ /* 0x000fe200078e00ff */
[----:B------:R-:W-:Y:S02]  /*1e80*/  CS2R R20, SRZ ;  /* 0x0000000000147805 */ /* 0x000fe4000001ff00 */
[----:B------:R-:W-:Y:S01]  /*1e90*/  LOP3.LUT R23, R23, 0x80000000, RZ, 0xfc, !PT ;  /* 0x8000000017177812 */ /* 0x000fe200078efcff */
[----:B------:R-:W1:Y:S01]  /*1ea0*/  LDCU.64 UR6, c[0x0][0x358] ;  /* 0x00006b00ff0677ac */ /* 0x000e620008000a00 */
[----:B------:R-:W-:-:S05]  /*1eb0*/  NOP ;  /* 0x0000000000007918 */ /* 0x000fca0000000000 */
.L_x_16:
[----:B0-----:R-:W-:-:S06]  /*1ec0*/  IMAD.WIDE R6, R15, 0x8, R4 ;  /* 0x000000080f067825 */ /* 0x001fcc00078e0204 */
[----:B-1----:R-:W2:Y:S01]  /*1ed0*/  LDG.E.64.CONSTANT R6, desc[UR6][R6.64] ;  /* 0x0000000606067981 */ /* 0x002ea2000c1e9b00 */
[----:B------:R-:W-:Y:S01]  /*1ee0*/  MOV R17, R21 ;  /* 0x0000001500117202 */ /* 0x000fe20000000f00 */
[----:B------:R-:W-:Y:S02]  /*1ef0*/  IMAD.MOV.U32 R16, RZ, RZ, R20 ;  /* 0x000000ffff107224 */ /* 0x000fe400078e0014 */
[----:B------:R-:W-:Y:S02]  /*1f00*/  VIADD R13, R13, 0x1 ;  /* 0x000000010d0d7836 */ /* 0x000fe40000000000 */
[----:B------:R-:W-:Y:S02]  /*1f10*/  VIADD R15, R15, 0x1 ;  /* 0x000000010f0f7836 */ /* 0x000fe40000000000 */
[----:B--2---:R-:W-:-:S04]  /*1f20*/  IMAD.WIDE.U32 R16, P2, R6, R11, R16 ;  /* 0x0000000b06107225 */ /* 0x004fc80007840010 */
[----:B------:R-:W-:Y:S02]  /*1f30*/  IMAD R21, R6, R23, RZ ;  /* 0x0000001706157224 */ /* 0x000fe400078e02ff */
[CC--:B------:R-:W-:Y:S02]  /*1f40*/  IMAD R20, R7.reuse, R11.reuse, RZ ;  /* 0x0000000b07147224 */ /* 0x0c0fe400078e02ff */
[----:B------:R-:W-:Y:S01]  /*1f50*/  IMAD.HI.U32 R25, R7, R11, RZ ;  /* 0x0000000b07197227 */ /* 0x000fe200078e00ff */
[----:B------:R-:W-:-:S03]  /*1f60*/  IADD3 R17, P0, PT, R21, R17, RZ ;  /* 0x0000001115117210 */ /* 0x000fc60007f1e0ff */
[----:B------:R-:W-:Y:S01]  /*1f70*/  IMAD.HI.U32 R22, R7, R23, RZ ;  /* 0x0000001707167227 */ /* 0x000fe200078e00ff */
[----:B------:R-:W-:-:S03]  /*1f80*/  IADD3 R17, P1, PT, R20, R17, RZ ;  /* 0x0000001114117210 */ /* 0x000fc60007f3e0ff */
[----:B------:R-:W-:-:S04]  /*1f90*/  IMAD.HI.U32 R20, R6, R23, RZ ;  /* 0x0000001706147227 */ /* 0x000fc800078e00ff */
[----:B------:R-:W-:Y:S02]  /*1fa0*/  IMAD.X R6, RZ, RZ, R20, P2 ;  /* 0x000000ffff067224 */ /* 0x000fe400010e0614 */
[----:B------:R-:W-:Y:S02]  /*1fb0*/  IMAD R7, R7, R23, RZ ;  /* 0x0000001707077224 */ /* 0x000fe400078e02ff */
[C---:B------:R-:W-:Y:S01]  /*1fc0*/  IMAD R21, R10.reuse, 0x8, R1 ;  /* 0x000000080a157824 */ /* 0x040fe200078e0201 */
[----:B------:R-:W-:Y:S01]  /*1fd0*/  IADD3.X R6, P0, PT, R25, R6, RZ, P0, !PT ;  /* 0x0000000619067210 */ /* 0x000fe2000071e4ff */
[----:B------:R-:W-:-:S03]  /*1fe0*/  VIADD R10, R10, 0x1 ;  /* 0x000000010a0a7836 */ /* 0x000fc60000000000 */
[----:B------:R-:W-:Y:S01]  /*1ff0*/  IADD3.X R20, P1, PT, R7, R6, RZ, P1, !PT ;  /* 0x0000000607147210 */ /* 0x000fe20000f3e4ff */
[----:B------:R-:W-:Y:S01]  /*2000*/  IMAD.X R6, RZ, RZ, R22, P0 ;  /* 0x000000ffff067224 */ /* 0x000fe200000e0616 */
[----:B------:R-:W-:Y:S01]  /*2010*/  ISETP.NE.AND P0, PT, R13, -0xf, PT ;  /* 0xfffffff10d00780c */ /* 0x000fe20003f05270 */
[----:B------:R0:W-:Y:S02]  /*2020*/  STL.64 [R21], R16 ;  /* 0x0000001015007387 */ /* 0x0001e40000100a00 */
[----:B0-----:R-:W-:-:S10]  /*2030*/  IMAD.X R21, RZ, RZ, R6, P1 ;  /* 0x000000ffff157224 */ /* 0x001fd400008e0606 */
[----:B------:R-:W-:Y:S05]  /*2040*/  @P0 BRA `(.L_x_16) ;  /* 0xfffffffc009c0947 */ /* 0x000fea000383ffff */
[----:B------:R-:W-:-:S07]  /*2050*/  IMAD.MOV.U32 R15, RZ, RZ, R9 ;  /* 0x000000ffff0f7224 */ /* 0x000fce00078e0009 */
.L_x_15:
[----:B------:R-:W-:Y:S01]  /*2060*/  LOP3.LUT P0, R25, R0, 0x3f, RZ, 0xc0, !PT ;  /* 0x0000003f00197812 */ /* 0x000fe2000780c0ff */
[----:B------:R-:W-:-:S04]  /*2070*/  IMAD.IADD R0, R8, 0x1, R15 ;  /* 0x0000000108007824 */ /* 0x000fc800078e020f */
[----:B------:R-:W-:-:S05]  /*2080*/  IMAD.U32 R23, R0, 0x8, R1 ;  /* 0x0000000800177824 */ /* 0x000fca00078e0001 */
[----:B------:R0:W-:Y:S04]  /*2090*/  STL.64 [R23+-0x78], R20 ;  /* 0xffff881417007387 */ /* 0x0001e80000100a00 */
[----:B------:R-:W2:Y:S04]  /*20a0*/  @P0 LDL.64 R10, [R1+0x8] ;  /* 0x00000800010a0983 */ /* 0x000ea80000100a00 */
[----:B------:R-:W3:Y:S04]  /*20b0*/  LDL.64 R6, [R1+0x10] ;  /* 0x0000100001067983 */ /* 0x000ee80000100a00 */
[----:B------:R-:W4:Y:S01]  /*20c0*/  LDL.64 R4, [R1+0x18] ;  /* 0x0000180001047983 */ /* 0x000f220000100a00 */
[----:B------:R-:W-:-:S02]  /*20d0*/  @P0 LOP3.LUT R0, R25, 0x3f, RZ, 0x3c, !PT ;  /* 0x0000003f19000812 */ /* 0x000fc400078e3cff */
[--C-:B--2---:R-:W-:Y:S02]  /*20e0*/  @P0 SHF.R.U64 R9, R10, 0x1, R11.reuse ;  /* 0x000000010a090819 */ /* 0x104fe4000000120b */
[----:B------:R-:W-:Y:S02]  /*20f0*/  @P0 SHF.R.U32.HI R11, RZ, 0x1, R11 ;  /* 0x00000001ff0b0819 */ /* 0x000fe4000001160b */
[C---:B---3--:R-:W-:Y:S02]  /*2100*/  @P0 SHF.L.U32 R13, R6.reuse, R25, RZ ;  /* 0x00000019060d0219 */ /* 0x048fe400000006ff */
[----:B------:R-:W-:Y:S02]  /*2110*/  @P0 SHF.R.U64 R8, R9, R0, R11 ;  /* 0x0000000009080219 */ /* 0x000fe4000000120b */
[--C-:B------:R-:W-:Y:S02]  /*2120*/  @P0 SHF.R.U32.HI R17, RZ, 0x1, R7.reuse ;  /* 0x00000001ff110819 */ /* 0x100fe40000011607 */
[----:B------:R-:W-:-:S02]  /*2130*/  @P0 SHF.R.U64 R15, R6, 0x1, R7 ;  /* 0x00000001060f0819 */ /* 0x000fc40000001207 */
[-C--:B------:R-:W-:Y:S02]  /*2140*/  @P0 SHF.L.U64.HI R10, R6, R25.reuse, R7 ;  /* 0x00000019060a0219 */ /* 0x080fe40000010207 */
[----:B------:R-:W-:Y:S02]  /*2150*/  @P0 SHF.R.U32.HI R9, RZ, R0, R11 ;  /* 0x00000000ff090219 */ /* 0x000fe4000001160b */
[----:B------:R-:W-:Y:S02]  /*2160*/  @P0 LOP3.LUT R6, R13, R8, RZ, 0xfc, !PT ;  /* 0x000000080d060212 */ /* 0x000fe400078efcff */
[----:B----4-:R-:W-:Y:S02]  /*2170*/  @P0 SHF.L.U32 R11, R4, R25, RZ ;  /* 0x00000019040b0219 */ /* 0x010fe400000006ff */
[----:B------:R-:W-:Y:S02]  /*2180*/  @P0 SHF.R.U64 R16, R15, R0, R17 ;  /* 0x000000000f100219 */ /* 0x000fe40000001211 */
[----:B------:R-:W-:Y:S01]  /*2190*/  @P0 LOP3.LUT R7, R10, R9, RZ, 0xfc, !PT ;  /* 0x000000090a070212 */ /* 0x000fe200078efcff */
[----:B------:R-:W-:Y:S01]  /*21a0*/  IMAD.SHL.U32 R10, R6, 0x4, RZ ;  /* 0x00000004060a7824 */ /* 0x000fe200078e00ff */
[----:B------:R-:W-:-:S02]  /*21b0*/  @P0 SHF.L.U64.HI R9, R4, R25, R5 ;  /* 0x0000001904090219 */ /* 0x000fc40000010205 */
[----:B------:R-:W-:Y:S02]  /*21c0*/  @P0 LOP3.LUT R4, R11, R16, RZ, 0xfc, !PT ;  /* 0x000000100b040212 */ /* 0x000fe400078efcff */
[----:B------:R-:W-:Y:S02]  /*21d0*/  @P0 SHF.R.U32.HI R0, RZ, R0, R17 ;  /* 0x00000000ff000219 */ /* 0x000fe40000011611 */
[----:B------:R-:W-:Y:S02]  /*21e0*/  SHF.L.U64.HI R11, R6, 0x2, R7 ;  /* 0x00000002060b7819 */ /* 0x000fe40000010207 */
[----:B------:R-:W-:Y:S02]  /*21f0*/  @P0 LOP3.LUT R5, R9, R0, RZ, 0xfc, !PT ;  /* 0x0000000009050212 */ /* 0x000fe400078efcff */
[----:B------:R-:W-:Y:S02]  /*2200*/  SHF.L.W.U32.HI R7, R7, 0x2, R4 ;  /* 0x0000000207077819 */ /* 0x000fe40000010e04 */
[----:B------:R-:W-:-:S02]  /*2210*/  IADD3 RZ, P0, PT, RZ, -R10, RZ ;  /* 0x8000000affff7210 */ /* 0x000fc40007f1e0ff */
[----:B------:R-:W-:Y:S02]  /*2220*/  LOP3.LUT R0, RZ, R11, RZ, 0x33, !PT ;  /* 0x0000000bff007212 */ /* 0x000fe400078e33ff */
[----:B------:R-:W-:Y:S02]  /*2230*/  SHF.L.W.U32.HI R4, R4, 0x2, R5 ;  /* 0x0000000204047819 */ /* 0x000fe40000010e05 */
[----:B------:R-:W-:Y:S02]  /*2240*/  LOP3.LUT R8, RZ, R7, RZ, 0x33, !PT ;  /* 0x00000007ff087212 */ /* 0x000fe400078e33ff */
[----:B------:R-:W-:Y:S02]  /*2250*/  IADD3.X R6, P0, PT, RZ, R0, RZ, P0, !PT ;  /* 0x00000000ff067210 */ /* 0x000fe4000071e4ff */
[----:B------:R-:W-:Y:S02]  /*2260*/  LOP3.LUT R0, RZ, R4, RZ, 0x33, !PT ;  /* 0x00000004ff007212 */ /* 0x000fe400078e33ff */
[----:B------:R-:W-:-:S02]  /*2270*/  IADD3.X R8, P1, PT, RZ, R8, RZ, P0, !PT ;  /* 0x00000008ff087210 */ /* 0x000fc4000073e4ff */
[----:B------:R-:W-:-:S03]  /*2280*/  ISETP.GT.U32.AND P2, PT, R7, -0x1, PT ;  /* 0xffffffff0700780c */ /* 0x000fc60003f44070 */
[----:B------:R-:W-:Y:S01]  /*2290*/  IMAD.X R9, RZ, RZ, R0, P1 ;  /* 0x000000ffff097224 */ /* 0x000fe200008e0600 */
[----:B------:R-:W-:-:S04]  /*22a0*/  ISETP.GT.AND.EX P0, PT, R4, -0x1, PT, P2 ;  /* 0xffffffff0400780c */ /* 0x000fc80003f04320 */
[----:B------:R-:W-:Y:S02]  /*22b0*/  SEL R16, R4, R9, P0 ;  /* 0x0000000904107207 */ /* 0x000fe40000000000 */
[----:B------:R-:W-:Y:S02]  /*22c0*/  SEL R9, R7, R8, P0 ;  /* 0x0000000807097207 */ /* 0x000fe40000000000 */
[----:B------:R-:W-:Y:S02]  /*22d0*/  ISETP.NE.U32.AND P1, PT, R16, RZ, PT ;  /* 0x000000ff1000720c */ /* 0x000fe40003f25070 */
[----:B------:R-:W-:Y:S02]  /*22e0*/  SEL R11, R11, R6, P0 ;  /* 0x000000060b0b7207 */ /* 0x000fe40000000000 */
[----:B------:R-:W-:Y:S01]  /*22f0*/  SEL R7, R9, R16, !P1 ;  /* 0x0000001009077207 */ /* 0x000fe20004800000 */
[----:B------:R-:W-:-:S05]  /*2300*/  @!P0 IMAD.MOV R10, RZ, RZ, -R10 ;  /* 0x000000ffff0a8224 */ /* 0x000fca00078e0a0a */
[----:B------:R-:W1:Y:S02]  /*2310*/  FLO.U32 R7, R7 ;  /* 0x0000000700077300 */ /* 0x000e6400000e0000 */
[C---:B-1----:R-:W-:Y:S02]  /*2320*/  IADD3 R8, PT, PT, -R7.reuse, 0x1f, RZ ;  /* 0x0000001f07087810 */ /* 0x042fe40007ffe1ff */
[----:B------:R-:W-:-:S03]  /*2330*/  IADD3 R0, PT, PT, -R7, 0x3f, RZ ;  /* 0x0000003f07007810 */ /* 0x000fc60007ffe1ff */
[----:B------:R-:W-:-:S05]  /*2340*/  @P1 IMAD.MOV R0, RZ, RZ, R8 ;  /* 0x000000ffff001224 */ /* 0x000fca00078e0208 */
[----:B------:R-:W-:-:S13]  /*2350*/  ISETP.NE.AND P1, PT, R0, RZ, PT ;  /* 0x000000ff0000720c */ /* 0x000fda0003f25270 */
[----:B0-----:R-:W-:Y:S05]  /*2360*/  @!P1 BRA `(.L_x_17) ;  /* 0x0000000000289947 */ /* 0x001fea0003800000 */
[----:B------:R-:W-:Y:S02]  /*2370*/  LOP3.LUT R6, R0, 0x3f, RZ, 0xc0, !PT ;  /* 0x0000003f00067812 */ /* 0x000fe400078ec0ff */
[--C-:B------:R-:W-:Y:S02]  /*2380*/  SHF.R.U64 R8, R10, 0x1, R11.reuse ;  /* 0x000000010a087819 */ /* 0x100fe4000000120b */
[----:B------:R-:W-:Y:S02]  /*2390*/  SHF.R.U32.HI R10, RZ, 0x1, R11 ;  /* 0x00000001ff0a7819 */ /* 0x000fe4000001160b */
[----:B------:R-:W-:Y:S02]  /*23a0*/  LOP3.LUT R7, R0, 0x3f, RZ, 0xc, !PT ;  /* 0x0000003f00077812 */ /* 0x000fe400078e0cff */
[CC--:B------:R-:W-:Y:S02]  /*23b0*/  SHF.L.U64.HI R16, R9.reuse, R6.reuse, R16 ;  /* 0x0000000609107219 */ /* 0x0c0fe40000010210 */
[----:B------:R-:W-:-:S02]  /*23c0*/  SHF.L.U32 R9, R9, R6, RZ ;  /* 0x0000000609097219 */ /* 0x000fc400000006ff */
[-CC-:B------:R-:W-:Y:S02]  /*23d0*/  SHF.R.U64 R6, R8, R7.reuse, R10.reuse ;  /* 0x0000000708067219 */ /* 0x180fe4000000120a */
[----:B------:R-:W-:Y:S02]  /*23e0*/  SHF.R.U32.HI R7, RZ, R7, R10 ;  /* 0x00000007ff077219 */ /* 0x000fe4000001160a */
[----:B------:R-:W-:Y:S02]  /*23f0*/  LOP3.LUT R9, R9, R6, RZ, 0xfc, !PT ;  /* 0x0000000609097212 */ /* 0x000fe400078efcff */
[----:B------:R-:W-:-:S07]  /*2400*/  LOP3.LUT R16, R16, R7, RZ, 0xfc, !PT ;  /* 0x0000000710107212 */ /* 0x000fce00078efcff */
.L_x_17:
[----:B------:R-:W-:-:S04]  /*2410*/  IMAD.WIDE.U32 R10, R9, 0x2168c235, RZ ;  /* 0x2168c235090a7825 */ /* 0x000fc800078e00ff */
[----:B------:R-:W-:Y:S01]  /*2420*/  IMAD.MOV.U32 R6, RZ, RZ, R11 ;  /* 0x000000ffff067224 */ /* 0x000fe200078e000b */
[----:B------:R-:W-:Y:S01]  /*2430*/  IADD3 RZ, P1, PT, R10, R10, RZ ;  /* 0x0000000a0aff7210 */ /* 0x000fe20007f3e0ff */
[----:B------:R-:W-:Y:S02]  /*2440*/  IMAD.MOV.U32 R7, RZ, RZ, RZ ;  /* 0x000000ffff077224 */ /* 0x000fe400078e00ff */
[----:B------:R-:W-:-:S04]  /*2450*/  IMAD.HI.U32 R8, R16, -0x36f0255e, RZ ;  /* 0xc90fdaa210087827 */ /* 0x000fc800078e00ff */
[----:B------:R-:W-:-:S04]  /*2460*/  IMAD.WIDE.U32 R6, R9, -0x36f0255e, R6 ;  /* 0xc90fdaa209067825 */ /* 0x000fc800078e0006 */
[C---:B------:R-:W-:Y:S02]  /*2470*/  IMAD R9, R16.reuse, -0x36f0255e, RZ ;  /* 0xc90fdaa210097824 */ /* 0x040fe400078e02ff */
[----:B------:R-:W-:-:S04]  /*2480*/  IMAD.WIDE.U32 R6, P2, R16, 0x2168c235, R6 ;  /* 0x2168c23510067825 */ /* 0x000fc80007840006 */
[----:B------:R-:W-:Y:S01]  /*2490*/  IMAD.X R8, RZ, RZ, R8, P2 ;  /* 0x000000ffff087224 */ /* 0x000fe200010e0608 */
[----:B------:R-:W-:Y:S02]  /*24a0*/  IADD3 R7, P2, PT, R9, R7, RZ ;  /* 0x0000000709077210 */ /* 0x000fe40007f5e0ff */
[----:B------:R-:W-:Y:S02]  /*24b0*/  IADD3.X RZ, P1, PT, R6, R6, RZ, P1, !PT ;  /* 0x0000000606ff7210 */ /* 0x000fe40000f3e4ff */
[C---:B------:R-:W-:Y:S01]  /*24c0*/  ISETP.GT.U32.AND P3, PT, R7.reuse, RZ, PT ;  /* 0x000000ff0700720c */ /* 0x040fe20003f64070 */
[----:B------:R-:W-:Y:S01]  /*24d0*/  IMAD.X R8, RZ, RZ, R8, P2 ;  /* 0x000000ffff087224 */ /* 0x000fe200010e0608 */
[----:B------:R-:W-:-:S04]  /*24e0*/  IADD3.X R6, P2, PT, R7, R7, RZ, P1, !PT ;  /* 0x0000000707067210 */ /* 0x000fc80000f5e4ff */
[C---:B------:R-:W-:Y:S01]  /*24f0*/  ISETP.GT.AND.EX P1, PT, R8.reuse, RZ, PT, P3 ;  /* 0x000000ff0800720c */ /* 0x040fe20003f24330 */
[----:B------:R-:W-:-:S03]  /*2500*/  IMAD.X R9, R8, 0x1, R8, P2 ;  /* 0x0000000108097824 */ /* 0x000fc600010e0608 */
[----:B------:R-:W-:Y:S02]  /*2510*/  SEL R7, R6, R7, P1 ;  /* 0x0000000706077207 */ /* 0x000fe40000800000 */
[----:B------:R-:W-:Y:S02]  /*2520*/  SEL R8, R9, R8, P1 ;  /* 0x0000000809087207 */ /* 0x000fe40000800000 */
[----:B------:R-:W-:Y:S02]  /*2530*/  IADD3 R7, P2, PT, R7, 0x1, RZ ;  /* 0x0000000107077810 */ /* 0x000fe40007f5e0ff */
[----:B------:R-:W-:Y:S02]  /*2540*/  SEL R9, RZ, 0xffffffff, !P1 ;  /* 0xffffffffff097807 */ /* 0x000fe40004800000 */
[----:B------:R-:W-:Y:S01]  /*2550*/  LOP3.LUT P1, R6, R14, 0x80000000, RZ, 0xc0, !PT ;  /* 0x800000000e067812 */ /* 0x000fe2000782c0ff */
[----:B------:R-:W-:Y:S02]  /*2560*/  IMAD.X R8, RZ, RZ, R8, P2 ;  /* 0x000000ffff087224 */ /* 0x000fe400010e0608 */
[----:B------:R-:W-:Y:S01]  /*2570*/  IMAD.IADD R9, R9, 0x1, -R0 ;  /* 0x0000000109097824 */ /* 0x000fe200078e0a00 */
[----:B------:R-:W-:-:S02]  /*2580*/  @!P0 LOP3.LUT R6, R6, 0x80000000, RZ, 0x3c, !PT ;  /* 0x8000000006068812 */ /* 0x000fc400078e3cff */
[----:B------:R-:W-:-:S04]  /*2590*/  SHF.R.U64 R7, R7, 0xa, R8 ;  /* 0x0000000a07077819 */ /* 0x000fc80000001208 */
[----:B------:R-:W-:-:S04]  /*25a0*/  IADD3 R7, P2, PT, R7, 0x1, RZ ;  /* 0x0000000107077810 */ /* 0x000fc80007f5e0ff */
[----:B------:R-:W-:-:S04]  /*25b0*/  LEA.HI.X R8, R8, RZ, RZ, 0x16, P2 ;  /* 0x000000ff08087211 */ /* 0x000fc800010fb4ff */
[--C-:B------:R-:W-:Y:S02]  /*25c0*/  SHF.R.U64 R0, R7, 0x1, R8.reuse ;  /* 0x0000000107007819 */ /* 0x100fe40000001208 */
[----:B------:R-:W-:Y:S01]  /*25d0*/  SHF.R.U32.HI R7, RZ, 0x1e, R5 ;  /* 0x0000001eff077819 */ /* 0x000fe20000011605 */
[----:B------:R-:W-:Y:S01]  /*25e0*/  IMAD.SHL.U32 R5, R9, 0x100000, RZ ;  /* 0x0010000009057824 */ /* 0x000fe200078e00ff */
[----:B------:R-:W-:Y:S02]  /*25f0*/  SHF.R.U32.HI R8, RZ, 0x1, R8 ;  /* 0x00000001ff087819 */ /* 0x000fe40000011608 */
[----:B------:R-:W-:Y:S02]  /*2600*/  IADD3 R16, P2, P3, RZ, RZ, R0 ;  /* 0x000000ffff107210 */ /* 0x000fe40007b5e000 */
[----:B------:R-:W-:Y:S02]  /*2610*/  LEA.HI R4, R4, R7, RZ, 0x1 ;  /* 0x0000000704047211 */ /* 0x000fe400078f08ff */
[----:B------:R-:W-:-:S03]  /*2620*/  IADD3.X R5, PT, PT, R5, 0x3fe00000, R8, P2, P3 ;  /* 0x3fe0000005057810 */ /* 0x000fc600017e6408 */
[----:B------:R-:W-:Y:S01]  /*2630*/  @P1 IMAD.MOV R4, RZ, RZ, -R4 ;  /* 0x000000ffff041224 */ /* 0x000fe200078e0a04 */
[----:B------:R-:W-:-:S07]  /*2640*/  LOP3.LUT R17, R5, R6, RZ, 0xfc, !PT ;  /* 0x0000000605117212 */ /* 0x000fce00078efcff */
.L_x_14:
[----:B------:R-:W-:Y:S02]  /*2650*/  IMAD.MOV.U32 R13, RZ, RZ, 0x0 ;  /* 0x00000000ff0d7424 */ /* 0x000fe400078e00ff */
[----:B------:R-:W-:Y:S02]  /*2660*/  IMAD.MOV.U32 R0, RZ, RZ, R4 ;  /* 0x000000ffff007224 */ /* 0x000fe400078e0004 */
[----:B------:R-:W-:Y:S05]  /*2670*/  RET.REL.NODEC R12 `(highpass_many_series_one_param_time_major_f32) ;  /* 0xffffffd80c607950 */ /* 0x000fea0003c3ffff */
.L_x_18:
[----:B------:R-:W-:-:S00]  /*2680*/  BRA `(.L_x_18) ;  /* 0xfffffffc00fc7947 */ /* 0x000fc0000383ffff */
[----:B------:R-:W-:-:S00]  /*2690*/  NOP ;  /* 0x0000000000007918 */ /* 0x000fc00000000000 */
        /* <DEDUP_REMOVED lines=14> */
.L_x_39:


//--------------------- .text.highpass_batch_f32  --------------------------
	.section	.text.highpass_batch_f32,"ax",@progbits
	.align	128
        .global         highpass_batch_f32
        .type           highpass_batch_f32,@function
        .size           highpass_batch_f32,(.L_x_41 - highpass_batch_f32)
        .other          highpass_batch_f32,@"STO_CUDA_ENTRY STV_DEFAULT"
highpass_batch_f32:
.text.highpass_batch_f32:
[----:B------:R-:W0:Y:S01]  /*0000*/  LDC R1, c[0x0][0x37c] ;  /* 0x0000df00ff017b82 */ /* 0x000e220000000800 */
[----:B------:R-:W1:Y:S07]  /*0010*/  S2R R0, SR_CTAID.X ;  /* 0x0000000000007919 */ /* 0x000e6e0000002500 */
[----:B------:R-:W1:Y:S01]  /*0020*/  LDC.64 R4, c[0x0][0x390] ;  /* 0x0000e400ff047b82 */ /* 0x000e620000000a00 */
[----:B0-----:R-:W-:Y:S01]  /*0030*/  VIADD R1, R1, 0xffffffd8 ;  /* 0xffffffd801017836 */ /* 0x001fe20000000000 */
[----:B-1----:R-:W-:-:S04]  /*0040*/  ISETP.GE.AND P0, PT, R0, R5, PT ;  /* 0x000000050000720c */ /* 0x002fc80003f06270 */
[----:B------:R-:W-:-:S13]  /*0050*/  ISETP.LT.OR P0, PT, R4, 0x1, P0 ;  /* 0x000000010400780c */ /* 0x000fda0000701670 */
[----:B------:R-:W-:Y:S05]  /*0060*/  @P0 EXIT ;  /* 0x000000000000094d */ /* 0x000fea0003800000 */
[----:B------:R-:W0:Y:S01]  /*0070*/  LDC.64 R2, c[0x0][0x388] ;  /* 0x0000e200ff027b82 */ /* 0x000e220000000a00 */
[----:B------:R-:W1:Y:S01]  /*0080*/  LDCU.64 UR6, c[0x0][0x358] ;  /* 0x00006b00ff0677ac */ /* 0x000e620008000a00 */
[----:B0-----:R-:W-:-:S05]  /*0090*/  IMAD.WIDE.U32 R2, R0, 0x4, R2 ;  /* 0x0000000400027825 */ /* 0x001fca00078e0002 */
[----:B-1----:R-:W2:Y:S02]  /*00a0*/  LDG.E.CONSTANT R5, desc[UR6][R2.64] ;  /* 0x0000000602057981 */ /* 0x002ea4000c1e9900 */
[----:B--2---:R-:W-:-:S04]  /*00b0*/  ISETP.GT.AND P0, PT, R5, R4, PT ;  /* 0x000000040500720c */ /* 0x004fc80003f04270 */
[----:B------:R-:W-:-:S13]  /*00c0*/  ISETP.LT.OR P0, PT, R5, 0x1, P0 ;  /* 0x000000010500780c */ /* 0x000fda0000701670 */
[----:B------:R-:W-:Y:S05]  /*00d0*/  @P0 EXIT ;  /* 0x000000000000094d */ /* 0x000fea0003800000 */
        /* <DEDUP_REMOVED lines=16> */
[----:B------:R-:W-:Y:S01]  /*01e0*/  IMAD.MOV.U32 R14, RZ, RZ, 0x54442d18 ;  /* 0x54442d18ff0e7424 */ /* 0x000fe200078e00ff */
[----:B------:R-:W-:Y:S01]  /*01f0*/  MOV R10, 0x220 ;  /* 0x00000220000a7802 */ /* 0x000fe20000000f00 */
[----:B------:R-:W-:-:S07]  /*0200*/  IMAD.MOV.U32 R11, RZ, RZ, 0x401921fb ;  /* 0x401921fbff0b7424 */ /* 0x000fce00078e00ff */
[----:B------:R-:W-:Y:S05]  /*0210*/  CALL.REL.NOINC `($__internal_1_$__cuda_sm20_div_rn_f64_full) ;  /* 0x0000001000f87944 */ /* 0x000fea0003c00000 */
.L_x_19:
[----:B------:R-:W-:-:S14]  /*0220*/  DSETP.NEU.AND P0, PT, R2, +INF , PT ;  /* 0x7ff000000200742a */ /* 0x000fdc0003f0d000 */
        /* <DEDUP_REMOVED lines=8> */
[----:B------:R-:W-:-:S08]  /*02b0*/  UMOV UR5, 0x3ff921fb ;  /* 0x3ff921fb00057882 */ /* 0x000fd00000000000 */
        /* <DEDUP_REMOVED lines=13> */
[----:B------:R-:W-:Y:S05]  /*0390*/  CALL.REL.NOINC `($highpass_batch_f32$__internal_trig_reduction_slowpathd) ;  /* 0x00000018000c7944 */ /* 0x000fea0003c00000 */
[----:B------:R-:W-:Y:S02]  /*03a0*/  IMAD.MOV.U32 R16, RZ, RZ, R10 ;  /* 0x000000ffff107224 */ /* 0x000fe400078e000a */
[----:B------:R-:W-:-:S07]  /*03b0*/  IMAD.MOV.U32 R17, RZ, RZ, R11 ;  /* 0x000000ffff117224 */ /* 0x000fce00078e000b */
.L_x_21:
[----:B------:R-:W-:-:S07]  /*03c0*/  VIADD R18, R4, 0x1 ;  /* 0x0000000104127836 */ /* 0x000fce0000000000 */
.L_x_20:
        /* <DEDUP_REMOVED lines=9> */
[----:B------:R-:W-:Y:S01]  /*0460*/  IMAD.MOV.U32 R24, RZ, RZ, 0x20fd8164 ;  /* 0x20fd8164ff187424 */ /* 0x000fe200078e00ff */
[----:B------:R-:W-:Y:S01]  /*0470*/  DMUL R20, R16, R16 ;  /* 0x0000001010147228 */ /* 0x000fe20000000000 */
[----:B------:R-:W-:Y:S01]  /*0480*/  UMOV UR4, 0x812dea11 ;  /* 0x812dea1100047882 */ /* 0x000fe20000000000 */
[----:B------:R-:W-:Y:S01]  /*0490*/  ISETP.NE.U32.AND P0, PT, R19, 0x1, PT ;  /* 0x000000011300780c */ /* 0x000fe20003f05070 */
[----:B------:R-:W-:Y:S01]  /*04a0*/  IMAD.MOV.U32 R19, RZ, RZ, 0x3da8ff83 ;  /* 0x3da8ff83ff137424 */ /* 0x000fe200078e00ff */
        /* <DEDUP_REMOVED lines=43> */
[----:B------:R-:W-:-:S07]  /*0760*/  IMAD.MOV.U32 R20, RZ, RZ, R4 ;  /* 0x000000ffff147224 */ /* 0x000fce00078e0004 */
.L_x_22:
        /* <DEDUP_REMOVED lines=18> */
[----:B------:R-:W-:Y:S02]  /*0890*/  DFMA R14, R2, R4, R14 ;  /* 0x00000004020e722b */ /* 0x000fe4000000000e */
[----:B------:R-:W0:Y:S01]  /*08a0*/  MUFU.RCP64H R5, R9 ;  /* 0x0000000900057308 */ /* 0x000e220000001800 */
[----:B------:R-:W-:-:S05]  /*08b0*/  IMAD.MOV.U32 R4, RZ, RZ, 0x1 ;  /* 0x00000001ff047424 */ /* 0x000fca00078e00ff */
        /* <DEDUP_REMOVED lines=26> */
[----:B------:R-:W-:-:S07]  /*0a60*/  IMAD.MOV.U32 R5, RZ, RZ, R9 ;  /* 0x000000ffff057224 */ /* 0x000fce00078e0009 */
[----:B------:R-:W-:Y:S05]  /*0a70*/  CALL.REL.NOINC `($__internal_1_$__cuda_sm20_div_rn_f64_full) ;  /* 0x0000000800e07944 */ /* 0x000fea0003c00000 */
.L_x_23:
[----:B------:R-:W0:Y:S08]  /*0a80*/  LDC.64 R4, c[0x0][0x380] ;  /* 0x0000e000ff047b82 */ /* 0x000e300000000a00 */
[----:B------:R-:W1:Y:S08]  /*0a90*/  LDC R7, c[0x0][0x390] ;  /* 0x0000e400ff077b82 */ /* 0x000e700000000800 */
[----:B------:R-:W2:Y:S01]  /*0aa0*/  LDC.64 R14, c[0x0][0x398] ;  /* 0x0000e600ff0e7b82 */ /* 0x000ea20000000a00 */
[----:B0-----:R-:W3:Y:S01]  /*0ab0*/  LDG.E.CONSTANT R5, desc[UR6][R4.64] ;  /* 0x0000000604057981 */ /* 0x001ee2000c1e9900 */
[----:B-1----:R-:W-:Y:S01]  /*0ac0*/  ISETP.GE.U32.AND P0, PT, R7, 0x2, PT ;  /* 0x000000020700780c */ /* 0x002fe20003f06070 */
[----:B------:R-:W-:-:S04]  /*0ad0*/  IMAD R0, R0, R7, RZ ;  /* 0x0000000700007224 */ /* 0x000fc800078e02ff */
[----:B--2---:R-:W-:-:S05]  /*0ae0*/  IMAD.WIDE.U32 R12, R0, 0x4, R14 ;  /* 0x00000004000c7825 */ /* 0x004fca00078e000e */
[----:B---3--:R0:W-:Y:S03]  /*0af0*/  STG.E desc[UR6][R12.64], R5 ;  /* 0x000000050c007986 */ /* 0x0081e6000c101906 */
[----:B------:R-:W-:Y:S05]  /*0b00*/  @!P0 EXIT ;  /* 0x000000000000894d */ /* 0x000fea0003800000 */
[----:B------:R-:W-:Y:S01]  /*0b10*/  DADD R8, R2, 1 ;  /* 0x3ff0000002087429 */ /* 0x000fe20000000000 */
[----:B------:R-:W1:Y:S01]  /*0b20*/  F2F.F64.F32 R28, R5 ;  /* 0x00000005001c7310 */ /* 0x000e620000201800 */
[C---:B------:R-:W-:Y:S02]  /*0b30*/  VIADD R2, R7.reuse, 0xfffffffe ;  /* 0xfffffffe07027836 */ /* 0x040fe40000000000 */
[----:B------:R-:W-:Y:S02]  /*0b40*/  IMAD.MOV.U32 R10, RZ, RZ, 0x0 ;  /* 0x00000000ff0a7424 */ /* 0x000fe400078e00ff */
[----:B------:R-:W-:Y:S01]  /*0b50*/  IMAD.MOV.U32 R11, RZ, RZ, 0x3ff00000 ;  /* 0x3ff00000ff0b7424 */ /* 0x000fe200078e00ff */
[----:B------:R-:W-:Y:S01]  /*0b60*/  ISETP.GE.U32.AND P0, PT, R2, 0x7, PT ;  /* 0x000000070200780c */ /* 0x000fe20003f06070 */
[----:B------:R-:W-:Y:S02]  /*0b70*/  VIADD R2, R7, 0xffffffff ;  /* 0xffffffff07027836 */ /* 0x000fe40000000000 */
[----:B------:R-:W-:-:S02]  /*0b80*/  IMAD.MOV.U32 R23, RZ, RZ, 0x1 ;  /* 0x00000001ff177424 */ /* 0x000fc400078e00ff */
[C---:B------:R-:W-:Y:S01]  /*0b90*/  DFMA R10, R8.reuse, -0.5, R10 ;  /* 0xbfe00000080a782b */ /* 0x040fe2000000000a */
[----:B------:R-:W-:Y:S01]  /*0ba0*/  LOP3.LUT R3, R2, 0x7, RZ, 0xc0, !PT ;  /* 0x0000000702037812 */ /* 0x000fe200078ec0ff */
[----:B------:R-:W-:Y:S01]  /*0bb0*/  DADD R8, -R8, 1 ;  /* 0x3ff0000008087429 */ /* 0x000fe20000000100 */
[----:B-1----:R-:W-:Y:S02]  /*0bc0*/  IMAD.MOV.U32 R20, RZ, RZ, R28 ;  /* 0x000000ffff147224 */ /* 0x002fe400078e001c */
[----:B------:R-:W-:-:S03]  /*0bd0*/  IMAD.MOV.U32 R21, RZ, RZ, R29 ;  /* 0x000000ffff157224 */ /* 0x000fc600078e001d */
[----:B------:R-:W-:Y:S05]  /*0be0*/  @!P0 BRA `(.L_x_24) ;  /* 0x00000004004c8947 */ /* 0x000fea0003800000 */
[----:B------:R-:W1:Y:S01]  /*0bf0*/  LDCU.64 UR4, c[0x0][0x380] ;  /* 0x00007000ff0477ac */ /* 0x000e620008000a00 */
[----:B------:R-:W-:Y:S01]  /*0c00*/  LOP3.LUT R6, R2, 0xfffffff8, RZ, 0xc0, !PT ;  /* 0xfffffff802067812 */ /* 0x000fe200078ec0ff */
[----:B------:R-:W-:Y:S01]  /*0c10*/  VIADD R23, R0, 0x1 ;  /* 0x0000000100177836 */ /* 0x000fe20000000000 */
[----:B------:R-:W-:Y:S01]  /*0c20*/  IADD3 R26, P0, PT, R12, 0x10, RZ ;  /* 0x000000100c1a7810 */ /* 0x000fe20007f1e0ff */
[----:B0-----:R-:W-:Y:S02]  /*0c30*/  IMAD.MOV.U32 R5, RZ, RZ, RZ ;  /* 0x000000ffff057224 */ /* 0x001fe400078e00ff */
[----:B------:R-:W-:-:S04]  /*0c40*/  IMAD.WIDE.U32 R22, R23, 0x4, R14 ;  /* 0x0000000417167825 */ /* 0x000fc800078e000e */
[----:B------:R-:W-:Y:S02]  /*0c50*/  IMAD.MOV.U32 R20, RZ, RZ, R28 ;  /* 0x000000ffff147224 */ /* 0x000fe400078e001c */
[----:B------:R-:W-:Y:S02]  /*0c60*/  IMAD.MOV.U32 R21, RZ, RZ, R29 ;  /* 0x000000ffff157224 */ /* 0x000fe400078e001d */
[----:B------:R-:W-:Y:S02]  /*0c70*/  IMAD.MOV R6, RZ, RZ, -R6 ;  /* 0x000000ffff067224 */ /* 0x000fe400078e0a06 */
[----:B------:R-:W-:Y:S01]  /*0c80*/  IMAD.X R7, RZ, RZ, R13, P0 ;  /* 0x000000ffff077224 */ /* 0x000fe200000e060d */
[----:B-1----:R-:W-:-:S04]  /*0c90*/  UIADD3 UR4, UP0, UPT, UR4, 0x10, URZ ;  /* 0x0000001004047890 */ /* 0x002fc8000ff1e0ff */
[----:B------:R-:W-:Y:S02]  /*0ca0*/  UIADD3.X UR5, UPT, UPT, URZ, UR5, URZ, UP0, !UPT ;  /* 0x00000005ff057290 */ /* 0x000fe400087fe4ff */
[----:B------:R-:W-:-:S04]  /*0cb0*/  IMAD.U32 R16, RZ, RZ, UR4 ;  /* 0x00000004ff107e24 */ /* 0x000fc8000f8e00ff */
[----:B------:R-:W-:-:S07]  /*0cc0*/  IMAD.U32 R17, RZ, RZ, UR5 ;  /* 0x00000005ff117e24 */ /* 0x000fce000f8e00ff */
.L_x_25:
[----:B------:R-:W2:Y:S04]  /*0cd0*/  LDG.E.CONSTANT R27, desc[UR6][R16.64+-0xc] ;  /* 0xfffff406101b7981 */ /* 0x000ea8000c1e9900 */
[----:B------:R-:W3:Y:S04]  /*0ce0*/  LDG.E.CONSTANT R25, desc[UR6][R16.64+-0x8] ;  /* 0xfffff80610197981 */ /* 0x000ee8000c1e9900 */
[----:B------:R-:W4:Y:S04]  /*0cf0*/  LDG.E.CONSTANT R4, desc[UR6][R16.64+-0x4] ;  /* 0xfffffc0610047981 */ /* 0x000f28000c1e9900 */
[----:B------:R-:W5:Y:S01]  /*0d00*/  LDG.E.CONSTANT R24, desc[UR6][R16.64] ;  /* 0x0000000610187981 */ /* 0x000f62000c1e9900 */
[----:B--2---:R-:W0:Y:S02]  /*0d10*/  F2F.F64.F32 R18, R27 ;  /* 0x0000001b00127310 */ /* 0x004e240000201800 */
[----:B0-----:R-:W-:-:S08]  /*0d20*/  DADD R20, R18, -R20 ;  /* 0x0000000012147229 */ /* 0x001fd00000000814 */
[----:B------:R-:W-:-:S08]  /*0d30*/  DMUL R20, R10, R20 ;  /* 0x000000140a147228 */ /* 0x000fd00000000000 */
[----:B------:R-:W-:Y:S01]  /*0d40*/  DFMA R20, R8, R28, R20 ;  /* 0x0000001c0814722b */ /* 0x000fe20000000014 */
[----:B---3--:R-:W0:Y:S08]  /*0d50*/  F2F.F64.F32 R28, R25 ;  /* 0x00000019001c7310 */ /* 0x008e300000201800 */
[----:B------:R-:W1:Y:S01]  /*0d60*/  F2F.F32.F64 R27, R20 ;  /* 0x00000014001b7310 */ /* 0x000e620000301000 */
[----:B0-----:R-:W-:-:S07]  /*0d70*/  DADD R18, -R18, R28 ;  /* 0x0000000012127229 */ /* 0x001fce000000011c */
[----:B-----5:R-:W-:Y:S01]  /*0d80*/  F2F.F64.F32 R24, R24 ;  /* 0x0000001800187310 */ /* 0x020fe20000201800 */
[----:B------:R-:W-:Y:S01]  /*0d90*/  DMUL R18, R10, R18 ;  /* 0x000000120a127228 */ /* 0x000fe20000000000 */
[----:B-1----:R-:W-:Y:S07]  /*0da0*/  STG.E desc[UR6][R22.64], R27 ;  /* 0x0000001b16007986 */ /* 0x002fee000c101906 */
[----:B------:R-:W-:Y:S01]  /*0db0*/  DFMA R18, R8, R20, R18 ;  /* 0x000000140812722b */ /* 0x000fe20000000012 */
[----:B----4-:R-:W0:Y:S08]  /*0dc0*/  F2F.F64.F32 R20, R4 ;  /* 0x0000000400147310 */ /* 0x010e300000201800 */
[----:B------:R1:W2:Y:S01]  /*0dd0*/  F2F.F32.F64 R4, R18 ;  /* 0x0000001200047310 */ /* 0x0002a20000301000 */
[----:B0-----:R-:W-:-:S08]  /*0de0*/  DADD R28, -R28, R20 ;  /* 0x000000001c1c7229 */ /* 0x001fd00000000114 */
[----:B------:R-:W-:Y:S02]  /*0df0*/  DMUL R28, R10, R28 ;  /* 0x0000001c0a1c7228 */ /* 0x000fe40000000000 */
[----:B------:R-:W-:-:S06]  /*0e00*/  DADD R20, -R20, R24 ;  /* 0x0000000014147229 */ /* 0x000fcc0000000118 */
[----:B------:R-:W-:Y:S01]  /*0e10*/  DFMA R28, R8, R18, R28 ;  /* 0x00000012081c722b */ /* 0x000fe2000000001c */
[----:B-1----:R-:W-:Y:S02]  /*0e20*/  IMAD.MOV.U32 R18, RZ, RZ, R26 ;  /* 0x000000ffff127224 */ /* 0x002fe400078e001a */
[----:B------:R-:W3:Y:S01]  /*0e30*/  LDG.E.CONSTANT R26, desc[UR6][R16.64+0x4] ;  /* 0x00000406101a7981 */ /* 0x000ee2000c1e9900 */
[----:B------:R-:W-:Y:S01]  /*0e40*/  DMUL R20, R10, R20 ;  /* 0x000000140a147228 */ /* 0x000fe20000000000 */
[----:B------:R-:W-:-:S05]  /*0e50*/  IMAD.MOV.U32 R19, RZ, RZ, R7 ;  /* 0x000000ffff137224 */ /* 0x000fca00078e0007 */
[----:B--2---:R0:W-:Y:S02]  /*0e60*/  STG.E desc[UR6][R18.64+-0x8], R4 ;  /* 0xfffff80412007986 */ /* 0x0041e4000c101906 */
[----:B------:R-:W-:Y:S01]  /*0e70*/  DFMA R20, R8, R28, R20 ;  /* 0x0000001c0814722b */ /* 0x000fe20000000014 */
[----:B------:R1:W-:Y:S01]  /*0e80*/  F2F.F32.F64 R29, R28 ;  /* 0x0000001c001d7310 */ /* 0x0003e20000301000 */
[----:B0-----:R-:W2:Y:S04]  /*0e90*/  LDG.E.CONSTANT R4, desc[UR6][R16.64+0x10] ;  /* 0x0000100610047981 */ /* 0x001ea8000c1e9900 */
[----:B-1----:R-:W4:Y:S03]  /*0ea0*/  LDG.E.CONSTANT R28, desc[UR6][R16.64+0x8] ;  /* 0x00000806101c7981 */ /* 0x002f26000c1e9900 */
[----:B------:R-:W0:Y:S02]  /*0eb0*/  F2F.F32.F64 R7, R20 ;  /* 0x0000001400077310 */ /* 0x000e240000301000 */
[----:B0-----:R0:W-:Y:S04]  /*0ec0*/  STG.E desc[UR6][R18.64], R7 ;  /* 0x0000000712007986 */ /* 0x0011e8000c101906 */
[----:B0-----:R0:W5:Y:S04]  /*0ed0*/  LDG.E.CONSTANT R7, desc[UR6][R16.64+0xc] ;  /* 0x00000c0610077981 */ /* 0x001168000c1e9900 */
[----:B------:R4:W-:Y:S01]  /*0ee0*/  STG.E desc[UR6][R18.64+-0x4], R29 ;  /* 0xfffffc1d12007986 */ /* 0x0009e2000c101906 */
[----:B------:R-:W-:-:S05]  /*0ef0*/  VIADD R6, R6, 0x8 ;  /* 0x0000000806067836 */ /* 0x000fca0000000000 */
[----:B------:R-:W-:Y:S02]  /*0f00*/  ISETP.NE.AND P0, PT, R6, RZ, PT ;  /* 0x000000ff0600720c */ /* 0x000fe40003f05270 */
[----:B------:R-:W-:Y:S02]  /*0f10*/  IADD3 R22, P1, PT, R22, 0x20, RZ ;  /* 0x0000002016167810 */ /* 0x000fe40007f3e0ff */
[----:B0-----:R-:W-:Y:S01]  /*0f20*/  IADD3 R16, P2, PT, R16, 0x20, RZ ;  /* 0x0000002010107810 */ /* 0x001fe20007f5e0ff */
[----:B------:R-:W-:Y:S02]  /*0f30*/  VIADD R5, R5, 0x8 ;  /* 0x0000000805057836 */ /* 0x000fe40000000000 */
[----:B------:R-:W-:Y:S02]  /*0f40*/  IMAD.X R23, RZ, RZ, R23, P1 ;  /* 0x000000ffff177224 */ /* 0x000fe400008e0617 */
[----:B------:R-:W-:Y:S01]  /*0f50*/  IMAD.X R17, RZ, RZ, R17, P2 ;  /* 0x000000ffff117224 */ /* 0x000fe200010e0611 */
[----:B---3--:R-:W0:Y:S02]  /*0f60*/  F2F.F64.F32 R26, R26 ;  /* 0x0000001a001a7310 */ /* 0x008e240000201800 */
[----:B0-----:R-:W-:-:S06]  /*0f70*/  DADD R24, -R24, R26 ;  /* 0x0000000018187229 */ /* 0x001fcc000000011a */
[----:B----4-:R-:W0:Y:S02]  /*0f80*/  F2F.F64.F32 R28, R28 ;  /* 0x0000001c001c7310 */ /* 0x010e240000201800 */
[----:B------:R-:W-:-:S08]  /*0f90*/  DMUL R24, R10, R24 ;  /* 0x000000180a187228 */ /* 0x000fd00000000000 */
[----:B------:R-:W-:Y:S02]  /*0fa0*/  DFMA R24, R8, R20, R24 ;  /* 0x000000140818722b */ /* 0x000fe40000000018 */
[----:B0-----:R-:W-:-:S08]  /*0fb0*/  DADD R20, -R26, R28 ;  /* 0x000000001a147229 */ /* 0x001fd0000000011c */
[----:B------:R-:W-:Y:S01]  /*0fc0*/  DMUL R20, R10, R20 ;  /* 0x000000140a147228 */ /* 0x000fe20000000000 */
[----:B------:R-:W-:Y:S07]  /*0fd0*/  F2F.F32.F64 R27, R24 ;  /* 0x00000018001b7310 */ /* 0x000fee0000301000 */
[----:B------:R-:W-:Y:S01]  /*0fe0*/  DFMA R20, R8, R24, R20 ;  /* 0x000000180814722b */ /* 0x000fe20000000014 */
[----:B-----5:R-:W0:Y:S02]  /*0ff0*/  F2F.F64.F32 R24, R7 ;  /* 0x0000000700187310 */ /* 0x020e240000201800 */
[----:B0-----:R-:W-:-:S08]  /*1000*/  DADD R28, -R28, R24 ;  /* 0x000000001c1c7229 */ /* 0x001fd00000000118 */
[----:B------:R-:W-:Y:S01]  /*1010*/  DMUL R28, R10, R28 ;  /* 0x0000001c0a1c7228 */ /* 0x000fe20000000000 */
[----:B------:R-:W-:Y:S07]  /*1020*/  F2F.F32.F64 R7, R20 ;  /* 0x0000001400077310 */ /* 0x000fee0000301000 */
[----:B------:R-:W-:Y:S01]  /*1030*/  DFMA R28, R8, R20, R28 ;  /* 0x00000014081c722b */ /* 0x000fe2000000001c */
[----:B--2---:R-:W0:Y:S02]  /*1040*/  F2F.F64.F32 R20, R4 ;  /* 0x0000000400147310 */ /* 0x004e240000201800 */
[----:B0-----:R-:W-:-:S06]  /*1050*/  DADD R24, -R24, R20 ;  /* 0x0000000018187229 */ /* 0x001fcc0000000114 */
[----:B------:R0:W1:Y:S02]  /*1060*/  F2F.F32.F64 R4, R28 ;  /* 0x0000001c00047310 */ /* 0x0000640000301000 */
[----:B------:R-:W-:-:S08]  /*1070*/  DMUL R24, R10, R24 ;  /* 0x000000180a187228 */ /* 0x000fd00000000000 */
[----:B0-----:R-:W-:-:S06]  /*1080*/  DFMA R28, R8, R28, R24 ;  /* 0x0000001c081c722b */ /* 0x001fcc0000000018 */
[----:B------:R-:W0:Y:S01]  /*1090*/  F2F.F32.F64 R25, R28 ;  /* 0x0000001c00197310 */ /* 0x000e220000301000 */
[----:B------:R-:W-:Y:S04]  /*10a0*/  STG.E desc[UR6][R18.64+0x4], R27 ;  /* 0x0000041b12007986 */ /* 0x000fe8000c101906 */
[----:B-1----:R-:W-:Y:S04]  /*10b0*/  STG.E desc[UR6][R18.64+0xc], R4 ;  /* 0x00000c0412007986 */ /* 0x002fe8000c101906 */
[----:B0-----:R-:W-:Y:S01]  /*10c0*/  STG.E desc[UR6][R18.64+0x10], R25 ;  /* 0x0000101912007986 */ /* 0x001fe2000c101906 */
[----:B------:R-:W-:-:S03]  /*10d0*/  IADD3 R26, P3, PT, R18, 0x20, RZ ;  /* 0x00000020121a7810 */ /* 0x000fc60007f7e0ff */
[----:B------:R0:W-:Y:S02]  /*10e0*/  STG.E desc[UR6][R18.64+0x8], R7 ;  /* 0x0000080712007986 */ /* 0x0001e4000c101906 */
[----:B0-----:R-:W-:Y:S01]  /*10f0*/  IMAD.X R7, RZ, RZ, R19, P3 ;  /* 0x000000ffff077224 */ /* 0x001fe200018e0613 */
[----:B------:R-:W-:Y:S07]  /*1100*/  @P0 BRA `(.L_x_25) ;  /* 0xfffffff800f00947 */ /* 0x000fee000383ffff */
[----:B------:R-:W-:-:S07]  /*1110*/  VIADD R23, R5, 0x1 ;  /* 0x0000000105177836 */ /* 0x000fce0000000000 */
.L_x_24:
[----:B------:R-:W-:-:S13]  /*1120*/  ISETP.NE.AND P0, PT, R3, RZ, PT ;  /* 0x000000ff0300720c */ /* 0x000fda0003f05270 */
[----:B------:R-:W-:Y:S05]  /*1130*/  @!P0 EXIT ;  /* 0x000000000000894d */ /* 0x000fea0003800000 */
[----:B------:R-:W-:Y:S02]  /*1140*/  ISETP.GE.U32.AND P0, PT, R3, 0x4, PT ;  /* 0x000000040300780c */ /* 0x000fe40003f06070 */
[----:B------:R-:W-:-:S04]  /*1150*/  LOP3.LUT R22, R2, 0x3, RZ, 0xc0, !PT ;  /* 0x0000000302167812 */ /* 0x000fc800078ec0ff */
[----:B------:R-:W-:-:S07]  /*1160*/  ISETP.NE.AND P1, PT, R22, RZ, PT ;  /* 0x000000ff1600720c */ /* 0x000fce0003f25270 */
[----:B------:R-:W-:Y:S06]  /*1170*/  @!P0 BRA `(.L_x_26) ;  /* 0x0000000000888947 */ /* 0x000fec0003800000 */
[----:B------:R-:W1:Y:S02]  /*1180*/  LDC.64 R24, c[0x0][0x380] ;  /* 0x0000e000ff187b82 */ /* 0x000e640000000a00 */
[----:B-1----:R-:W-:-:S05]  /*1190*/  IMAD.WIDE.U32 R24, R23, 0x4, R24 ;  /* 0x0000000417187825 */ /* 0x002fca00078e0018 */
[----:B------:R-:W2:Y:S04]  /*11a0*/  LDG.E.CONSTANT R4, desc[UR6][R24.64] ;  /* 0x0000000618047981 */ /* 0x000ea8000c1e9900 */
[----:B0-----:R-:W3:Y:S04]  /*11b0*/  LDG.E.CONSTANT R5, desc[UR6][R24.64+0x4] ;  /* 0x0000040618057981 */ /* 0x001ee8000c1e9900 */
[----:B------:R-:W4:Y:S04]  /*11c0*/  LDG.E.CONSTANT R26, desc[UR6][R24.64+0x8] ;  /* 0x00000806181a7981 */ /* 0x000f28000c1e9900 */
[----:B------:R0:W5:Y:S02]  /*11d0*/  LDG.E.CONSTANT R3, desc[UR6][R24.64+0xc] ;  /* 0x00000c0618037981 */ /* 0x000164000c1e9900 */
[----:B0-----:R-:W-:Y:S01]  /*11e0*/  IMAD.WIDE.U32 R24, R23, 0x4, R12 ;  /* 0x0000000417187825 */ /* 0x001fe200078e000c */
[----:B--2---:R-:W0:Y:S08]  /*11f0*/  F2F.F64.F32 R16, R4 ;  /* 0x0000000400107310 */ /* 0x004e300000201800 */
[----:B---3--:R-:W1:Y:S01]  /*1200*/  F2F.F64.F32 R6, R5 ;  /* 0x0000000500067310 */ /* 0x008e620000201800 */
[----:B0-----:R-:W-:-:S07]  /*1210*/  DADD R18, -R20, R16 ;  /* 0x0000000014127229 */ /* 0x001fce0000000110 */
[----:B----4-:R-:W0:Y:S01]  /*1220*/  F2F.F64.F32 R4, R26 ;  /* 0x0000001a00047310 */ /* 0x010e220000201800 */
[----:B------:R-:W-:-:S07]  /*1230*/  DMUL R18, R10, R18 ;  /* 0x000000120a127228 */ /* 0x000fce0000000000 */
[----:B-----5:R-:W2:Y:S01]  /*1240*/  F2F.F64.F32 R20, R3 ;  /* 0x0000000300147310 */ /* 0x020ea20000201800 */
[----:B-1----:R-:W-:Y:S02]  /*1250*/  DADD R16, -R16, R6 ;  /* 0x0000000010107229 */ /* 0x002fe40000000106 */
[----:B0-----:R-:W-:Y:S02]  /*1260*/  DADD R26, -R6, R4 ;  /* 0x00000000061a7229 */ /* 0x001fe40000000104 */
[----:B------:R-:W-:-:S04]  /*1270*/  DFMA R18, R8, R28, R18 ;  /* 0x0000001c0812722b */ /* 0x000fc80000000012 */
[C---:B------:R-:W-:Y:S02]  /*1280*/  DMUL R6, R10.reuse, R16 ;  /* 0x000000100a067228 */ /* 0x040fe40000000000 */
[----:B------:R-:W-:Y:S02]  /*1290*/  DMUL R16, R10, R26 ;  /* 0x0000001a0a107228 */ /* 0x000fe40000000000 */
[----:B--2---:R-:W-:-:S04]  /*12a0*/  DADD R4, -R4, R20 ;  /* 0x0000000004047229 */ /* 0x004fc80000000114 */
[----:B------:R-:W-:Y:S01]  /*12b0*/  DFMA R6, R8, R18, R6 ;  /* 0x000000120806722b */ /* 0x000fe20000000006 */
[----:B------:R-:W0:Y:S03]  /*12c0*/  F2F.F32.F64 R18, R18 ;  /* 0x0000001200127310 */ /* 0x000e260000301000 */
[----:B------:R-:W-:-:S04]  /*12d0*/  DMUL R4, R10, R4 ;  /* 0x000000040a047228 */ /* 0x000fc80000000000 */
[C---:B------:R-:W-:Y:S02]  /*12e0*/  DFMA R16, R8.reuse, R6, R16 ;  /* 0x000000060810722b */ /* 0x040fe40000000010 */
[----:B------:R-:W1:Y:S06]  /*12f0*/  F2F.F32.F64 R6, R6 ;  /* 0x0000000600067310 */ /* 0x000e6c0000301000 */
[----:B------:R-:W-:Y:S02]  /*1300*/  DFMA R28, R8, R16, R4 ;  /* 0x00000010081c722b */ /* 0x000fe40000000004 */
[----:B------:R-:W2:Y:S01]  /*1310*/  F2F.F32.F64 R3, R16 ;  /* 0x0000001000037310 */ /* 0x000ea20000301000 */
[----:B------:R-:W-:-:S02]  /*1320*/  IMAD.IADD R5, R0, 0x1, R23 ;  /* 0x0000000100057824 */ /* 0x000fc400078e0217 */
[----:B------:R-:W-:Y:S02]  /*1330*/  VIADD R23, R23, 0x4 ;  /* 0x0000000417177836 */ /* 0x000fe40000000000 */
[----:B------:R-:W-:-:S03]  /*1340*/  IMAD.WIDE.U32 R4, R5, 0x4, R14 ;  /* 0x0000000405047825 */ /* 0x000fc600078e000e */
[----:B------:R-:W3:Y:S02]  /*1350*/  F2F.F32.F64 R27, R28 ;  /* 0x0000001c001b7310 */ /* 0x000ee40000301000 */
[----:B0-----:R4:W-:Y:S04]  /*1360*/  STG.E desc[UR6][R4.64], R18 ;  /* 0x0000001204007986 */ /* 0x0019e8000c101906 */
[----:B-1----:R4:W-:Y:S04]  /*1370*/  STG.E desc[UR6][R24.64+0x4], R6 ;  /* 0x0000040618007986 */ /* 0x0029e8000c101906 */
[----:B--2---:R4:W-:Y:S04]  /*1380*/  STG.E desc[UR6][R24.64+0x8], R3 ;  /* 0x0000080318007986 */ /* 0x0049e8000c101906 */
[----:B---3--:R4:W-:Y:S02]  /*1390*/  STG.E desc[UR6][R24.64+0xc], R27 ;  /* 0x00000c1b18007986 */ /* 0x0089e4000c101906 */
.L_x_26:
[----:B------:R-:W-:Y:S05]  /*13a0*/  @!P1 EXIT ;  /* 0x000000000000994d */ /* 0x000fea0003800000 */
[----:B------:R-:W-:Y:S02]  /*13b0*/  ISETP.NE.AND P0, PT, R22, 0x1, PT ;  /* 0x000000011600780c */ /* 0x000fe40003f05270 */
[----:B------:R-:W-:-:S04]  /*13c0*/  LOP3.LUT R2, R2, 0x1, RZ, 0xc0, !PT ;  /* 0x0000000102027812 */ /* 0x000fc800078ec0ff */
[----:B------:R-:W-:-:S07]  /*13d0*/  ISETP.NE.U32.AND P1, PT, R2, 0x1, PT ;  /* 0x000000010200780c */ /* 0x000fce0003f25070 */
[----:B------:R-:W-:Y:S06]  /*13e0*/  @!P0 BRA `(.L_x_27) ;  /* 0x0000000000508947 */ /* 0x000fec0003800000 */
[----:B----4-:R-:W1:Y:S02]  /*13f0*/  LDC.64 R2, c[0x0][0x380] ;  /* 0x0000e000ff027b82 */ /* 0x010e640000000a00 */
[----:B-1----:R-:W-:-:S05]  /*1400*/  IMAD.WIDE.U32 R2, R23, 0x4, R2 ;  /* 0x0000000417027825 */ /* 0x002fca00078e0002 */
[----:B------:R-:W2:Y:S04]  /*1410*/  LDG.E.CONSTANT R16, desc[UR6][R2.64] ;  /* 0x0000000602107981 */ /* 0x000ea8000c1e9900 */
[----:B------:R1:W3:Y:S01]  /*1420*/  LDG.E.CONSTANT R18, desc[UR6][R2.64+0x4] ;  /* 0x0000040602127981 */ /* 0x0002e2000c1e9900 */
[----:B0-----:R-:W-:-:S04]  /*1430*/  IMAD.WIDE.U32 R12, R23, 0x4, R12 ;  /* 0x00000004170c7825 */ /* 0x001fc800078e000c */
[----:B-1----:R-:W-:Y:S02]  /*1440*/  IMAD.IADD R3, R0, 0x1, R23 ;  /* 0x0000000100037824 */ /* 0x002fe400078e0217 */
[----:B------:R-:W-:Y:S02]  /*1450*/  VIADD R23, R23, 0x2 ;  /* 0x0000000217177836 */ /* 0x000fe40000000000 */
[----:B------:R-:W-:Y:S01]  /*1460*/  IMAD.WIDE.U32 R2, R3, 0x4, R14 ;  /* 0x0000000403027825 */ /* 0x000fe200078e000e */
[----:B--2---:R-:W0:Y:S02]  /*1470*/  F2F.F64.F32 R4, R16 ;  /* 0x0000001000047310 */ /* 0x004e240000201800 */
[----:B0-----:R-:W-:-:S06]  /*1480*/  DADD R6, -R20, R4 ;  /* 0x0000000014067229 */ /* 0x001fcc0000000104 */
[----:B---3--:R-:W0:Y:S02]  /*1490*/  F2F.F64.F32 R20, R18 ;  /* 0x0000001200147310 */ /* 0x008e240000201800 */
[----:B------:R-:W-:-:S08]  /*14a0*/  DMUL R6, R10, R6 ;  /* 0x000000060a067228 */ /* 0x000fd00000000000 */
[----:B------:R-:W-:Y:S02]  /*14b0*/  DFMA R6, R8, R28, R6 ;  /* 0x0000001c0806722b */ /* 0x000fe40000000006 */
[----:B0-----:R-:W-:-:S04]  /*14c0*/  DADD R4, -R4, R20 ;  /* 0x0000000004047229 */ /* 0x001fc80000000114 */
[----:B------:R-:W0:Y:S04]  /*14d0*/  F2F.F32.F64 R17, R6 ;  /* 0x0000000600117310 */ /* 0x000e280000301000 */
[----:B------:R-:W-:-:S08]  /*14e0*/  DMUL R4, R10, R4 ;  /* 0x000000040a047228 */ /* 0x000fd00000000000 */
[----:B------:R-:W-:Y:S01]  /*14f0*/  DFMA R28, R8, R6, R4 ;  /* 0x00000006081c722b */ /* 0x000fe20000000004 */
[----:B0-----:R1:W-:Y:S05]  /*1500*/  STG.E desc[UR6][R2.64], R17 ;  /* 0x0000001102007986 */ /* 0x0013ea000c101906 */
[----:B------:R-:W0:Y:S02]  /*1510*/  F2F.F32.F64 R5, R28 ;  /* 0x0000001c00057310 */ /* 0x000e240000301000 */
[----:B0-----:R1:W-:Y:S03]  /*1520*/  STG.E desc[UR6][R12.64+0x4], R5 ;  /* 0x000004050c007986 */ /* 0x0013e6000c101906 */
.L_x_27:
[----:B------:R-:W-:Y:S05]  /*1530*/  @P1 EXIT ;  /* 0x000000000000194d */ /* 0x000fea0003800000 */
[----:B-1--4-:R-:W1:Y:S02]  /*1540*/  LDC.64 R2, c[0x0][0x380] ;  /* 0x0000e000ff027b82 */ /* 0x012e640000000a00 */
[----:B-1----:R-:W-:-:S06]  /*1550*/  IMAD.WIDE.U32 R2, R23, 0x4, R2 ;  /* 0x0000000417027825 */ /* 0x002fcc00078e0002 */
[----:B------:R-:W0:Y:S01]  /*1560*/  LDG.E.CONSTANT R2, desc[UR6][R2.64] ;  /* 0x0000000602027981 */ /* 0x000e22000c1e9900 */
[----:B------:R-:W-:-:S04]  /*1570*/  IMAD.IADD R23, R0, 0x1, R23 ;  /* 0x0000000100177824 */ /* 0x000fc800078e0217 */
[----:B------:R-:W-:Y:S01]  /*1580*/  IMAD.WIDE.U32 R14, R23, 0x4, R14 ;  /* 0x00000004170e7825 */ /* 0x000fe200078e000e */
[----:B0-----:R-:W0:Y:S02]  /*1590*/  F2F.F64.F32 R4, R2 ;  /* 0x0000000200047310 */ /* 0x001e240000201800 */
[----:B0-----:R-:W-:-:S08]  /*15a0*/  DADD R4, R4, -R20 ;  /* 0x0000000004047229 */ /* 0x001fd00000000814 */
[----:B------:R-:W-:-:S08]  /*15b0*/  DMUL R4, R10, R4 ;  /* 0x000000040a047228 */ /* 0x000fd00000000000 */
[----:B------:R-:W-:-:S10]  /*15c0*/  DFMA R4, R8, R28, R4 ;  /* 0x0000001c0804722b */ /* 0x000fd40000000004 */
[----:B------:R-:W0:Y:S02]  /*15d0*/  F2F.F32.F64 R5, R4 ;  /* 0x0000000400057310 */ /* 0x000e240000301000 */
[----:B0-----:R-:W-:Y:S01]  /*15e0*/  STG.E desc[UR6][R14.64], R5 ;  /* 0x000000050e007986 */ /* 0x001fe2000c101906 */
[----:B------:R-:W-:Y:S05]  /*15f0*/  EXIT ;  /* 0x000000000000794d */ /* 0x000fea0003800000 */
        .weak           $__internal_1_$__cuda_sm20_div_rn_f64_full
        .type           $__internal_1_$__cuda_sm20_div_rn_f64_full,@function
        .size           $__internal_1_$__cuda_sm20_div_rn_f64_full,($highpass_batch_f32$__internal_trig_reduction_slowpathd - $__internal_1_$__cuda_sm20_div_rn_f64_full)
$__internal_1_$__cuda_sm20_div_rn_f64_full:
[C---:B------:R-:W-:Y:S01]  /*1600*/  FSETP.GEU.AND P0, PT, |R5|.reuse, 1.469367938527859385e-39, PT ;  /* 0x001000000500780b */ /* 0x040fe20003f0e200 */
[----:B------:R-:W-:Y:S01]  /*1610*/  IMAD.MOV.U32 R12, RZ, RZ, 0x1 ;  /* 0x00000001ff0c7424 */ /* 0x000fe200078e00ff */
[C---:B------:R-:W-:Y:S02]  /*1620*/  LOP3.LUT R2, R5.reuse, 0x800fffff, RZ, 0xc0, !PT ;  /* 0x800fffff05027812 */ /* 0x040fe400078ec0ff */
        /* <DEDUP_REMOVED lines=9> */
[----:B------:R-:W-:Y:S02]  /*16c0*/  IMAD.MOV.U32 R6, RZ, RZ, R14 ;  /* 0x000000ffff067224 */ /* 0x000fe400078e000e */
[----:B------:R-:W-:Y:S01]  /*16d0*/  IMAD.MOV.U32 R14, RZ, RZ, 0x1ca00000 ;  /* 0x1ca00000ff0e7424 */ /* 0x000fe200078e00ff */
        /* <DEDUP_REMOVED lines=11> */
[----:B------:R-:W-:Y:S01]  /*1790*/  ISETP.GE.U32.AND P1, PT, R11, R16, PT ;  /* 0x000000100b00720c */ /* 0x000fe20003f26070 */
[----:B------:R-:W-:-:S03]  /*17a0*/  IMAD.MOV.U32 R16, RZ, RZ, RZ ;  /* 0x000000ffff107224 */ /* 0x000fc600078e00ff */
[----:B------:R-:W-:-:S04]  /*17b0*/  SEL R15, R14, 0x63400000, !P1 ;  /* 0x634000000e0f7807 */ /* 0x000fc80004800000 */
[----:B------:R-:W-:-:S04]  /*17c0*/  LOP3.LUT R15, R15, 0x80000000, R7, 0xf8, !PT ;  /* 0x800000000f0f7812 */ /* 0x000fc800078ef807 */
[----:B------:R-:W-:-:S06]  /*17d0*/  LOP3.LUT R17, R15, 0x100000, RZ, 0xfc, !PT ;  /* 0x001000000f117812 */ /* 0x000fcc00078efcff */
[----:B------:R-:W-:-:S10]  /*17e0*/  DFMA R8, R8, 2, -R16 ;  /* 0x400000000808782b */ /* 0x000fd40000000810 */
[----:B------:R-:W-:-:S07]  /*17f0*/  LOP3.LUT R21, R9, 0x7ff00000, RZ, 0xc0, !PT ;  /* 0x7ff0000009157812 */ /* 0x000fce00078ec0ff */
.L_x_28:
        /* <DEDUP_REMOVED lines=36> */
.L_x_29:
        /* <DEDUP_REMOVED lines=16> */
.L_x_32:
[----:B------:R-:W-:Y:S01]  /*1b40*/  LOP3.LUT R15, R5, 0x80000, RZ, 0xfc, !PT ;  /* 0x00080000050f7812 */ /* 0x000fe200078efcff */
[----:B------:R-:W-:Y:S01]  /*1b50*/  IMAD.MOV.U32 R14, RZ, RZ, R4 ;  /* 0x000000ffff0e7224 */ /* 0x000fe200078e0004 */
[----:B------:R-:W-:Y:S06]  /*1b60*/  BRA `(.L_x_30) ;  /* 0x0000000000087947 */ /* 0x000fec0003800000 */
.L_x_31:
[----:B------:R-:W-:Y:S01]  /*1b70*/  LOP3.LUT R15, R7, 0x80000, RZ, 0xfc, !PT ;  /* 0x00080000070f7812 */ /* 0x000fe200078efcff */
[----:B------:R-:W-:-:S07]  /*1b80*/  IMAD.MOV.U32 R14, RZ, RZ, R6 ;  /* 0x000000ffff0e7224 */ /* 0x000fce00078e0006 */
.L_x_30:
[----:B------:R-:W-:Y:S02]  /*1b90*/  IMAD.MOV.U32 R11, RZ, RZ, 0x0 ;  /* 0x00000000ff0b7424 */ /* 0x000fe400078e00ff */
[----:B------:R-:W-:Y:S02]  /*1ba0*/  IMAD.MOV.U32 R2, RZ, RZ, R14 ;  /* 0x000000ffff027224 */ /* 0x000fe400078e000e */
[----:B------:R-:W-:Y:S01]  /*1bb0*/  IMAD.MOV.U32 R3, RZ, RZ, R15 ;  /* 0x000000ffff037224 */ /* 0x000fe200078e000f */
[----:B------:R-:W-:Y:S06]  /*1bc0*/  RET.REL.NODEC R10 `(highpass_batch_f32) ;  /* 0xffffffe40a0c7950 */ /* 0x000fec0003c3ffff */
        .type           $highpass_batch_f32$__internal_trig_reduction_slowpathd,@function
        .size           $highpass_batch_f32$__internal_trig_reduction_slowpathd,(.L_x_41 - $highpass_batch_f32$__internal_trig_reduction_slowpathd)
$highpass_batch_f32$__internal_trig_reduction_slowpathd:
        /* <DEDUP_REMOVED lines=16> */
[C---:B------:R-:W-:Y:S01]  /*1cd0*/  SHF.L.U64.HI R19, R17.reuse, 0xb, R11 ;  /* 0x0000000b11137819 */ /* 0x040fe2000001020b */
[----:B------:R-:W-:Y:S01]  /*1ce0*/  IMAD.SHL.U32 R11, R17, 0x800, RZ ;  /* 0x00000800110b7824 */ /* 0x000fe200078e00ff */
[----:B------:R-:W-:Y:S01]  /*1cf0*/  IADD3 R17, PT, PT, RZ, -R13, -R6 ;  /* 0x8000000dff117210 */ /* 0x000fe20007ffe806 */
[----:B------:R-:W-:Y:S01]  /*1d00*/  IMAD.MOV.U32 R18, RZ, RZ, RZ ;  /* 0x000000ffff127224 */ /* 0x000fe200078e00ff */
[----:B------:R-:W-:Y:S02]  /*1d10*/  CS2R R14, SRZ ;  /* 0x00000000000e7805 */ /* 0x000fe4000001ff00 */
[----:B------:R-:W-:Y:S01]  /*1d20*/  LOP3.LUT R19, R19, 0x80000000, RZ, 0xfc, !PT ;  /* 0x8000000013137812 */ /* 0x000fe200078efcff */
[----:B------:R-:W0:Y:S01]  /*1d30*/  LDCU.64 UR4, c[0x0][0x358] ;  /* 0x00006b00ff0477ac */ /* 0x000e220008000a00 */
[----:B------:R-:W-:-:S05]  /*1d40*/  NOP ;  /* 0x0000000000007918 */ /* 0x000fca0000000000 */
.L_x_35:
[----:B------:R-:W1:Y:S02]  /*1d50*/  LDC.64 R4, c[0x4][RZ] ;  /* 0x01000000ff047b82 */ /* 0x000e640000000a00 */
[----:B-1----:R-:W-:-:S06]  /*1d60*/  IMAD.WIDE R4, R7, 0x8, R4 ;  /* 0x0000000807047825 */ /* 0x002fcc00078e0204 */
[----:B0-----:R-:W2:Y:S01]  /*1d70*/  LDG.E.64.CONSTANT R4, desc[UR4][R4.64] ;  /* 0x0000000404047981 */ /* 0x001ea2000c1e9b00 */
[----:B------:R-:W-:Y:S02]  /*1d80*/  VIADD R17, R17, 0x1 ;  /* 0x0000000111117836 */ /* 0x000fe40000000000 */
[----:B------:R-:W-:Y:S02]  /*1d90*/  VIADD R7, R7, 0x1 ;  /* 0x0000000107077836 */ /* 0x000fe40000000000 */
[----:B--2---:R-:W-:-:S04]  /*1da0*/  IMAD.WIDE.U32 R14, P2, R4, R11, R14 ;  /* 0x0000000b040e7225 */ /* 0x004fc8000784000e */
[----:B------:R-:W-:Y:S02]  /*1db0*/  IMAD R21, R4, R19, RZ ;  /* 0x0000001304157224 */ /* 0x000fe400078e02ff */
[CC--:B------:R-:W-:Y:S02]  /*1dc0*/  IMAD R20, R5.reuse, R11.reuse, RZ ;  /* 0x0000000b05147224 */ /* 0x0c0fe400078e02ff */
[----:B------:R-:W-:Y:S01]  /*1dd0*/  IMAD.HI.U32 R23, R5, R11, RZ ;  /* 0x0000000b05177227 */ /* 0x000fe200078e00ff */
[----:B------:R-:W-:-:S03]  /*1de0*/  IADD3 R15, P0, PT, R21, R15, RZ ;  /* 0x0000000f150f7210 */ /* 0x000fc60007f1e0ff */
[----:B------:R-:W-:Y:S01]  /*1df0*/  IMAD R21, R18, 0x8, R1 ;  /* 0x0000000812157824 */ /* 0x000fe200078e0201 */
[----:B------:R-:W-:Y:S01]  /*1e00*/  IADD3 R15, P1, PT, R20, R15, RZ ;  /* 0x0000000f140f7210 */ /* 0x000fe20007f3e0ff */
[----:B------:R-:W-:-:S04]  /*1e10*/  IMAD.HI.U32 R20, R4, R19, RZ ;  /* 0x0000001304147227 */ /* 0x000fc800078e00ff */
[----:B------:R-:W-:Y:S01]  /*1e20*/  IMAD.X R4, RZ, RZ, R20, P2 ;  /* 0x000000ffff047224 */ /* 0x000fe200010e0614 */
[----:B------:R0:W-:Y:S01]  /*1e30*/  STL.64 [R21], R14 ;  /* 0x0000000e15007387 */ /* 0x0001e20000100a00 */
[----:B------:R-:W-:-:S03]  /*1e40*/  IMAD.HI.U32 R20, R5, R19, RZ ;  /* 0x0000001305147227 */ /* 0x000fc600078e00ff */
[----:B------:R-:W-:Y:S01]  /*1e50*/  IADD3.X R4, P0, PT, R23, R4, RZ, P0, !PT ;  /* 0x0000000417047210 */ /* 0x000fe2000071e4ff */
[----:B------:R-:W-:Y:S02]  /*1e60*/  IMAD R5, R5, R19, RZ ;  /* 0x0000001305057224 */ /* 0x000fe400078e02ff */
[----:B------:R-:W-:-:S03]  /*1e70*/  VIADD R18, R18, 0x1 ;  /* 0x0000000112127836 */ /* 0x000fc60000000000 */
[----:B------:R-:W-:Y:S01]  /*1e80*/  IADD3.X R5, P1, PT, R5, R4, RZ, P1, !PT ;  /* 0x0000000405057210 */ /* 0x000fe20000f3e4ff */
[----:B------:R-:W-:Y:S01]  /*1e90*/  IMAD.X R4, RZ, RZ, R20, P0 ;  /* 0x000000ffff047224 */ /* 0x000fe200000e0614 */
[----:B------:R-:W-:-:S03]  /*1ea0*/  ISETP.NE.AND P0, PT, R17, -0xf, PT ;  /* 0xfffffff11100780c */ /* 0x000fc60003f05270 */
[----:B------:R-:W-:Y:S02]  /*1eb0*/  IMAD.X R4, RZ, RZ, R4, P1 ;  /* 0x000000ffff047224 */ /* 0x000fe400008e0604 */
[----:B0-----:R-:W-:Y:S02]  /*1ec0*/  IMAD.MOV.U32 R14, RZ, RZ, R5 ;  /* 0x000000ffff0e7224 */ /* 0x001fe400078e0005 */
[----:B------:R-:W-:-:S06]  /*1ed0*/  IMAD.MOV.U32 R15, RZ, RZ, R4 ;  /* 0x000000ffff0f7224 */ /* 0x000fcc00078e0004 */
[----:B------:R-:W-:Y:S05]  /*1ee0*/  @P0 BRA `(.L_x_35) ;  /* 0xfffffffc00980947 */ /* 0x000fea000383ffff */
[----:B------:R-:W-:-:S07]  /*1ef0*/  IMAD.MOV.U32 R7, RZ, RZ, R6 ;  /* 0x000000ffff077224 */ /* 0x000fce00078e0006 */
.L_x_34:
        /* <DEDUP_REMOVED lines=10> */
[----:B---3--:R-:W-:Y:S02]  /*1fa0*/  @P0 SHF.L.U32 R20, R6, R19, RZ ;  /* 0x0000001306140219 */ /* 0x008fe400000006ff */
[----:B0-----:R-:W-:Y:S02]  /*1fb0*/  @P0 SHF.R.U64 R13, R16, R11, R18 ;  /* 0x0000000b100d0219 */ /* 0x001fe40000001212 */
[--C-:B------:R-:W-:Y:S02]  /*1fc0*/  @P0 SHF.R.U32.HI R24, RZ, 0x1, R7.reuse ;  /* 0x00000001ff180819 */ /* 0x100fe40000011607 */
[----:B------:R-:W-:-:S02]  /*1fd0*/  @P0 SHF.R.U64 R22, R6, 0x1, R7 ;  /* 0x0000000106160819 */ /* 0x000fc40000001207 */
[----:B------:R-:W-:Y:S02]  /*1fe0*/  @P0 SHF.L.U64.HI R17, R6, R19, R7 ;  /* 0x0000001306110219 */ /* 0x000fe40000010207 */
[----:B------:R-:W-:Y:S02]  /*1ff0*/  @P0 SHF.R.U32.HI R14, RZ, R11, R18 ;  /* 0x0000000bff0e0219 */ /* 0x000fe40000011612 */
[----:B------:R-:W-:Y:S02]  /*2000*/  @P0 LOP3.LUT R6, R20, R13, RZ, 0xfc, !PT ;  /* 0x0000000d14060212 */ /* 0x000fe400078efcff */
[----:B----4-:R-:W-:Y:S02]  /*2010*/  @P0 SHF.L.U32 R15, R4, R19, RZ ;  /* 0x00000013040f0219 */ /* 0x010fe400000006ff */
[----:B------:R-:W-:Y:S02]  /*2020*/  @P0 SHF.R.U64 R22, R22, R11, R24 ;  /* 0x0000000b16160219 */ /* 0x000fe40000001218 */
[----:B------:R-:W-:-:S02]  /*2030*/  @P0 LOP3.LUT R7, R17, R14, RZ, 0xfc, !PT ;  /* 0x0000000e11070212 */ /* 0x000fc400078efcff */
[----:B------:R-:W-:Y:S02]  /*2040*/  @P0 SHF.L.U64.HI R19, R4, R19, R5 ;  /* 0x0000001304130219 */ /* 0x000fe40000010205 */
[----:B------:R-:W-:Y:S01]  /*2050*/  @P0 SHF.R.U32.HI R24, RZ, R11, R24 ;  /* 0x0000000bff180219 */ /* 0x000fe20000011618 */
[C---:B------:R-:W-:Y:S01]  /*2060*/  IMAD.SHL.U32 R11, R6.reuse, 0x4, RZ ;  /* 0x00000004060b7824 */ /* 0x040fe200078e00ff */
[----:B------:R-:W-:Y:S02]  /*2070*/  @P0 LOP3.LUT R4, R15, R22, RZ, 0xfc, !PT ;  /* 0x000000160f040212 */ /* 0x000fe400078efcff */
[----:B------:R-:W-:Y:S02]  /*2080*/  SHF.L.U64.HI R16, R6, 0x2, R7 ;  /* 0x0000000206107819 */ /* 0x000fe40000010207 */
[----:B------:R-:W-:Y:S02]  /*2090*/  SHF.L.W.U32.HI R6, R7, 0x2, R4 ;  /* 0x0000000207067819 */ /* 0x000fe40000010e04 */
[----:B------:R-:W-:-:S02]  /*20a0*/  @P0 LOP3.LUT R5, R19, R24, RZ, 0xfc, !PT ;  /* 0x0000001813050212 */ /* 0x000fc400078efcff */
[----:B------:R-:W-:Y:S02]  /*20b0*/  IADD3 RZ, P0, PT, RZ, -R11, RZ ;  /* 0x8000000bffff7210 */ /* 0x000fe40007f1e0ff */
[----:B------:R-:W-:Y:S02]  /*20c0*/  LOP3.LUT R7, RZ, R16, RZ, 0x33, !PT ;  /* 0x00000010ff077212 */ /* 0x000fe400078e33ff */
[----:B------:R-:W-:Y:S02]  /*20d0*/  SHF.L.W.U32.HI R4, R4, 0x2, R5 ;  /* 0x0000000204047819 */ /* 0x000fe40000010e05 */
[----:B------:R-:W-:Y:S02]  /*20e0*/  LOP3.LUT R14, RZ, R6, RZ, 0x33, !PT ;  /* 0x00000006ff0e7212 */ /* 0x000fe400078e33ff */
[----:B------:R-:W-:Y:S02]  /*20f0*/  IADD3.X R13, P0, PT, RZ, R7, RZ, P0, !PT ;  /* 0x00000007ff0d7210 */ /* 0x000fe4000071e4ff */
[----:B------:R-:W-:-:S02]  /*2100*/  LOP3.LUT R7, RZ, R4, RZ, 0x33, !PT ;  /* 0x00000004ff077212 */ /* 0x000fc400078e33ff */
[----:B------:R-:W-:Y:S02]  /*2110*/  IADD3.X R15, P1, PT, RZ, R14, RZ, P0, !PT ;  /* 0x0000000eff0f7210 */ /* 0x000fe4000073e4ff */
        /* <DEDUP_REMOVED lines=9> */
[----:B------:R-:W0:Y:S02]  /*21b0*/  FLO.U32 R14, R14 ;  /* 0x0000000e000e7300 */ /* 0x000e2400000e0000 */
[C---:B0-----:R-:W-:Y:S02]  /*21c0*/  IADD3 R15, PT, PT, -R14.reuse, 0x1f, RZ ;  /* 0x0000001f0e0f7810 */ /* 0x041fe40007ffe1ff */
[----:B------:R-:W-:-:S03]  /*21d0*/  IADD3 R6, PT, PT, -R14, 0x3f, RZ ;  /* 0x0000003f0e067810 */ /* 0x000fc60007ffe1ff */
[----:B------:R-:W-:-:S05]  /*21e0*/  @P1 IMAD.MOV R6, RZ, RZ, R15 ;  /* 0x000000ffff061224 */ /* 0x000fca00078e020f */
[----:B------:R-:W-:-:S13]  /*21f0*/  ISETP.NE.AND P1, PT, R6, RZ, PT ;  /* 0x000000ff0600720c */ /* 0x000fda0003f25270 */
[----:B------:R-:W-:Y:S05]  /*2200*/  @!P1 BRA `(.L_x_36) ;  /* 0x0000000000289947 */ /* 0x000fea0003800000 */
[--C-:B------:R-:W-:Y:S02]  /*2210*/  SHF.R.U64 R16, R11, 0x1, R18.reuse ;  /* 0x000000010b107819 */ /* 0x100fe40000001212 */
[C---:B------:R-:W-:Y:S02]  /*2220*/  LOP3.LUT R14, R6.reuse, 0x3f, RZ, 0xc0, !PT ;  /* 0x0000003f060e7812 */ /* 0x040fe400078ec0ff */
        /* <DEDUP_REMOVED lines=8> */
.L_x_36:
        /* <DEDUP_REMOVED lines=24> */
[----:B------:R-:W-:Y:S01]  /*2430*/  SHF.R.U64 R11, R11, 0xa, R14 ;  /* 0x0000000a0b0b7819 */ /* 0x000fe2000000120e */
[----:B------:R-:W-:-:S03]  /*2440*/  IMAD.SHL.U32 R6, R6, 0x100000, RZ ;  /* 0x0010000006067824 */ /* 0x000fc600078e00ff */
[----:B------:R-:W-:-:S04]  /*2450*/  IADD3 R11, P2, PT, R11, 0x1, RZ ;  /* 0x000000010b0b7810 */ /* 0x000fc80007f5e0ff */
[----:B------:R-:W-:-:S04]  /*2460*/  LEA.HI.X R14, R14, RZ, RZ, 0x16, P2 ;  /* 0x000000ff0e0e7211 */ /* 0x000fc800010fb4ff */
[--C-:B------:R-:W-:Y:S02]  /*2470*/  SHF.R.U64 R10, R11, 0x1, R14.reuse ;  /* 0x000000010b0a7819 */ /* 0x100fe4000000120e */
[----:B------:R-:W-:Y:S02]  /*2480*/  SHF.R.U32.HI R11, RZ, 0x1e, R5 ;  /* 0x0000001eff0b7819 */ /* 0x000fe40000011605 */
[----:B------:R-:W-:Y:S02]  /*2490*/  SHF.R.U32.HI R5, RZ, 0x1, R14 ;  /* 0x00000001ff057819 */ /* 0x000fe4000001160e */
[----:B------:R-:W-:Y:S02]  /*24a0*/  IADD3 R17, P2, P3, RZ, RZ, R10 ;  /* 0x000000ffff117210 */ /* 0x000fe40007b5e00a */
[----:B------:R-:W-:Y:S02]  /*24b0*/  LEA.HI R4, R4, R11, RZ, 0x1 ;  /* 0x0000000b04047211 */ /* 0x000fe400078f08ff */
[----:B------:R-:W-:-:S03]  /*24c0*/  IADD3.X R6, PT, PT, R6, 0x3fe00000, R5, P2, P3 ;  /* 0x3fe0000006067810 */ /* 0x000fc600017e6405 */
[----:B------:R-:W-:Y:S01]  /*24d0*/  @P1 IMAD.MOV R4, RZ, RZ, -R4 ;  /* 0x000000ffff041224 */ /* 0x000fe200078e0a04 */
[----:B------:R-:W-:-:S07]  /*24e0*/  LOP3.LUT R11, R6, R7, RZ, 0xfc, !PT ;  /* 0x00000007060b7212 */ /* 0x000fce00078efcff */
.L_x_33:
[----:B------:R-:W-:Y:S02]  /*24f0*/  IMAD.MOV.U32 R13, RZ, RZ, 0x0 ;  /* 0x00000000ff0d7424 */ /* 0x000fe400078e00ff */
[----:B------:R-:W-:Y:S02]  /*2500*/  IMAD.MOV.U32 R10, RZ, RZ, R17 ;  /* 0x000000ffff0a7224 */ /* 0x000fe400078e0011 */
[----:B------:R-:W-:Y:S05]  /*2510*/  RET.REL.NODEC R12 `(highpass_batch_f32) ;  /* 0xffffffd80cb87950 */ /* 0x000fea0003c3ffff */
.L_x_37:
        /* <DEDUP_REMOVED lines=14> */
.L_x_41:


//--------------------- .nv.global.init           --------------------------
	.section	.nv.global.init,"aw",@progbits
	.align	16
.nv.global.init:
	.type		__cudart_sin_cos_coeffs,@object
	.size		__cudart_sin_cos_coeffs,(__cudart_i2opi_d - __cudart_sin_cos_coeffs)
__cudart_sin_cos_coeffs:
        /*0000*/ 	.byte	0x46, 0xd2, 0xb0, 0x2c, 0xf1, 0xe5, 0x5a, 0xbe, 0x92, 0xe3, 0xac, 0x69, 0xe3, 0x1d, 0xc7, 0x3e
        /*0010*/ 	.byte	0xa1, 0x62, 0xdb, 0x19, 0xa0, 0x01, 0x2a, 0xbf, 0x18, 0x08, 0x11, 0x11, 0x11, 0x11, 0x81, 0x3f
        /*0020*/ 	.byte	0x54, 0x55, 0x55, 0x55, 0x55, 0x55, 0xc5, 0xbf, 0x00, 0x00, 0x00, 0x00, 0x00, 0x00, 0x00, 0x00
        /*0030*/ 	.byte	0x00, 0x00, 0x00, 0x00, 0x00, 0x00, 0x00, 0x00, 0x64, 0x81, 0xfd, 0x20, 0x83, 0xff, 0xa8, 0xbd
        /*0040*/ 	.byte	0x28, 0x85, 0xef, 0xc1, 0xa7, 0xee, 0x21, 0x3e, 0xd9, 0xe6, 0x06, 0x8e, 0x4f, 0x7e, 0x92, 0xbe
        /*0050*/ 	.byte	0xe9, 0xbc, 0xdd, 0x19, 0xa0, 0x01, 0xfa, 0x3e, 0x47, 0x5d, 0xc1, 0x16, 0x6c, 0xc1, 0x56, 0xbf
        /*0060*/ 	.byte	0x51, 0x55, 0x55, 0x55, 0x55, 0x55, 0xa5, 0x3f, 0x00, 0x00, 0x00, 0x00, 0x00, 0x00, 0xe0, 0xbf
        /*0070*/ 	.byte	0x00, 0x00, 0x00, 0x00, 0x00, 0x00, 0xf0, 0x3f, 0x00, 0x00, 0x00, 0x00, 0x00, 0x00, 0x00, 0x00
	.type		__cudart_i2opi_d,@object
	.size		__cudart_i2opi_d,(.L_0 - __cudart_i2opi_d)
__cudart_i2opi_d:
        /* <DEDUP_REMOVED lines=9> */
.L_0:


//--------------------- .nv.shared.reserved.0     --------------------------
	.section	.nv.shared.reserved.0,"aw",@nobits
	.weak		__nv_reservedSMEM_offset_0_alias
	.size		__nv_reservedSMEM_offset_0_alias, 0, 64
	.other		__nv_reservedSMEM_offset_0_alias,@"STO_CUDA_RESERVED_SHARED STV_DEFAULT"
__nv_reservedSMEM_offset_0_alias:
	.zero		0
	.zero		64


//--------------------- .nv.constant0.highpass_many_series_one_param_time_major_f32 --------------------------
	.section	.nv.constant0.highpass_many_series_one_param_time_major_f32,"a",@progbits
	.sectionflags	@""
	.align	4
.nv.constant0.highpass_many_series_one_param_time_major_f32:
	.zero		928


//--------------------- .nv.constant0.highpass_batch_f32 --------------------------
	.section	.nv.constant0.highpass_batch_f32,"a",@progbits
	.sectionflags	@""
	.align	4
.nv.constant0.highpass_batch_f32:
	.zero		928


//--------------------- SYMBOLS --------------------------

	.type		.nv.reservedSmem.offset0,@object
	.size		.nv.reservedSmem.offset0,0x4
